//
// Generated by NVIDIA NVVM Compiler
//
// Compiler Build ID: CL-36424714
// Cuda compilation tools, release 13.0, V13.0.88
// Based on NVVM 20.0.0
//

.version 9.0
.target sm_100
.address_size 64

	// .globl	_Z34induced_subgraph_extraction_kernelPiS_Pji
.extern .func  (.param .b32 func_retval0) vprintf
(
	.param .b64 vprintf_param_0,
	.param .b64 vprintf_param_1
)
;
// _ZZ34induced_subgraph_extraction_kernelPiS_PjiE11start_edges has been demoted
// _ZZ24graph_orientation_kernelPjS_jjE13sub_graph_adj has been demoted
.global .align 1 .b8 _ZN34_INTERNAL_c729113f_4_k_cu_44eedbc24cuda3std3__45__cpo5beginE[1];
.global .align 1 .b8 _ZN34_INTERNAL_c729113f_4_k_cu_44eedbc24cuda3std3__45__cpo3endE[1];
.global .align 1 .b8 _ZN34_INTERNAL_c729113f_4_k_cu_44eedbc24cuda3std3__45__cpo6cbeginE[1];
.global .align 1 .b8 _ZN34_INTERNAL_c729113f_4_k_cu_44eedbc24cuda3std3__45__cpo4cendE[1];
.global .align 1 .b8 _ZN34_INTERNAL_c729113f_4_k_cu_44eedbc24cuda3std3__45__cpo6rbeginE[1];
.global .align 1 .b8 _ZN34_INTERNAL_c729113f_4_k_cu_44eedbc24cuda3std3__45__cpo4rendE[1];
.global .align 1 .b8 _ZN34_INTERNAL_c729113f_4_k_cu_44eedbc24cuda3std3__45__cpo7crbeginE[1];
.global .align 1 .b8 _ZN34_INTERNAL_c729113f_4_k_cu_44eedbc24cuda3std3__45__cpo5crendE[1];
.global .align 1 .b8 _ZN34_INTERNAL_c729113f_4_k_cu_44eedbc24cuda3std3__436_GLOBAL__N__c729113f_4_k_cu_44eedbc26ignoreE[1];
.global .align 1 .b8 _ZN34_INTERNAL_c729113f_4_k_cu_44eedbc24cuda3std3__419piecewise_constructE[1];
.global .align 1 .b8 _ZN34_INTERNAL_c729113f_4_k_cu_44eedbc24cuda3std3__48in_placeE[1];
.global .align 1 .b8 _ZN34_INTERNAL_c729113f_4_k_cu_44eedbc24cuda3std3__420unreachable_sentinelE[1];
.global .align 1 .b8 _ZN34_INTERNAL_c729113f_4_k_cu_44eedbc24cuda3std3__47nulloptE[1];
.global .align 1 .b8 _ZN34_INTERNAL_c729113f_4_k_cu_44eedbc24cuda3std3__48unexpectE[1];
.global .align 1 .b8 _ZN34_INTERNAL_c729113f_4_k_cu_44eedbc24cuda3std6ranges3__45__cpo4swapE[1];
.global .align 1 .b8 _ZN34_INTERNAL_c729113f_4_k_cu_44eedbc24cuda3std6ranges3__45__cpo9iter_moveE[1];
.global .align 1 .b8 _ZN34_INTERNAL_c729113f_4_k_cu_44eedbc24cuda3std6ranges3__45__cpo5beginE[1];
.global .align 1 .b8 _ZN34_INTERNAL_c729113f_4_k_cu_44eedbc24cuda3std6ranges3__45__cpo3endE[1];
.global .align 1 .b8 _ZN34_INTERNAL_c729113f_4_k_cu_44eedbc24cuda3std6ranges3__45__cpo6cbeginE[1];
.global .align 1 .b8 _ZN34_INTERNAL_c729113f_4_k_cu_44eedbc24cuda3std6ranges3__45__cpo4cendE[1];
.global .align 1 .b8 _ZN34_INTERNAL_c729113f_4_k_cu_44eedbc24cuda3std6ranges3__45__cpo7advanceE[1];
.global .align 1 .b8 _ZN34_INTERNAL_c729113f_4_k_cu_44eedbc24cuda3std6ranges3__45__cpo9iter_swapE[1];
.global .align 1 .b8 _ZN34_INTERNAL_c729113f_4_k_cu_44eedbc24cuda3std6ranges3__45__cpo4nextE[1];
.global .align 1 .b8 _ZN34_INTERNAL_c729113f_4_k_cu_44eedbc24cuda3std6ranges3__45__cpo4prevE[1];
.global .align 1 .b8 _ZN34_INTERNAL_c729113f_4_k_cu_44eedbc24cuda3std6ranges3__45__cpo4dataE[1];
.global .align 1 .b8 _ZN34_INTERNAL_c729113f_4_k_cu_44eedbc24cuda3std6ranges3__45__cpo5cdataE[1];
.global .align 1 .b8 _ZN34_INTERNAL_c729113f_4_k_cu_44eedbc24cuda3std6ranges3__45__cpo4sizeE[1];
.global .align 1 .b8 _ZN34_INTERNAL_c729113f_4_k_cu_44eedbc24cuda3std6ranges3__45__cpo5ssizeE[1];
.global .align 1 .b8 _ZN34_INTERNAL_c729113f_4_k_cu_44eedbc24cuda3std6ranges3__45__cpo8distanceE[1];
.global .align 1 .b8 _ZN34_INTERNAL_c729113f_4_k_cu_44eedbc26thrust24THRUST_300001_SM_1000_NS8cuda_cub3parE[1];
.global .align 1 .b8 _ZN34_INTERNAL_c729113f_4_k_cu_44eedbc26thrust24THRUST_300001_SM_1000_NS8cuda_cub10par_nosyncE[1];
.global .align 1 .b8 _ZN34_INTERNAL_c729113f_4_k_cu_44eedbc26thrust24THRUST_300001_SM_1000_NS6system6detail10sequential3seqE[1];
.global .align 1 .b8 _ZN34_INTERNAL_c729113f_4_k_cu_44eedbc26thrust24THRUST_300001_SM_1000_NS6system3cpp3parE[1];
.global .align 1 .b8 _ZN34_INTERNAL_c729113f_4_k_cu_44eedbc26thrust24THRUST_300001_SM_1000_NS12placeholders2_1E[1];
.global .align 1 .b8 _ZN34_INTERNAL_c729113f_4_k_cu_44eedbc26thrust24THRUST_300001_SM_1000_NS12placeholders2_2E[1];
.global .align 1 .b8 _ZN34_INTERNAL_c729113f_4_k_cu_44eedbc26thrust24THRUST_300001_SM_1000_NS12placeholders2_3E[1];
.global .align 1 .b8 _ZN34_INTERNAL_c729113f_4_k_cu_44eedbc26thrust24THRUST_300001_SM_1000_NS12placeholders2_4E[1];
.global .align 1 .b8 _ZN34_INTERNAL_c729113f_4_k_cu_44eedbc26thrust24THRUST_300001_SM_1000_NS12placeholders2_5E[1];
.global .align 1 .b8 _ZN34_INTERNAL_c729113f_4_k_cu_44eedbc26thrust24THRUST_300001_SM_1000_NS12placeholders2_6E[1];
.global .align 1 .b8 _ZN34_INTERNAL_c729113f_4_k_cu_44eedbc26thrust24THRUST_300001_SM_1000_NS12placeholders2_7E[1];
.global .align 1 .b8 _ZN34_INTERNAL_c729113f_4_k_cu_44eedbc26thrust24THRUST_300001_SM_1000_NS12placeholders2_8E[1];
.global .align 1 .b8 _ZN34_INTERNAL_c729113f_4_k_cu_44eedbc26thrust24THRUST_300001_SM_1000_NS12placeholders2_9E[1];
.global .align 1 .b8 _ZN34_INTERNAL_c729113f_4_k_cu_44eedbc26thrust24THRUST_300001_SM_1000_NS12placeholders3_10E[1];
.global .align 1 .b8 _ZN34_INTERNAL_c729113f_4_k_cu_44eedbc26thrust24THRUST_300001_SM_1000_NS3seqE[1];
.global .align 1 .b8 _ZN34_INTERNAL_c729113f_4_k_cu_44eedbc26thrust24THRUST_300001_SM_1000_NS6deviceE[1];
.global .align 1 .b8 $str[58] = {75, 69, 82, 78, 69, 76, 58, 32, 103, 114, 111, 117, 112, 58, 32, 37, 100, 32, 105, 100, 58, 32, 37, 100, 32, 118, 101, 114, 116, 105, 99, 105, 101, 115, 32, 37, 100, 32, 109, 97, 115, 107, 115, 32, 37, 100, 32, 103, 114, 97, 112, 104, 58, 32, 37, 117, 10};
.global .align 1 .b8 $str$1[50] = {75, 69, 82, 78, 69, 76, 58, 32, 103, 114, 111, 117, 112, 58, 32, 37, 100, 32, 105, 100, 58, 32, 37, 100, 32, 118, 101, 114, 116, 101, 120, 95, 105, 100, 120, 32, 37, 100, 32, 108, 101, 118, 101, 108, 58, 32, 37, 100, 10};
.global .align 1 .b8 $str$2[43] = {75, 69, 82, 78, 69, 76, 58, 32, 103, 114, 111, 117, 112, 58, 32, 37, 100, 32, 105, 100, 58, 32, 37, 100, 32, 97, 100, 106, 97, 99, 101, 110, 99, 121, 32, 108, 105, 115, 116, 58, 32, 10};
.global .align 1 .b8 $str$3[11] = {37, 117, 32, 37, 117, 32, 37, 117, 32, 10};
.global .align 1 .b8 $str$4[2] = {10};
.global .align 1 .b8 $str$5[44] = {75, 69, 82, 78, 69, 76, 58, 32, 103, 114, 111, 117, 112, 58, 32, 37, 100, 32, 105, 100, 58, 32, 37, 100, 32, 99, 117, 114, 114, 101, 110, 116, 95, 115, 105, 122, 101, 58, 32, 37, 117, 32, 10};
.global .align 1 .b8 $str$6[19] = {67, 108, 105, 99, 113, 117, 101, 32, 102, 111, 117, 110, 100, 44, 32, 37, 117, 10};
.global .align 1 .b8 $str$7[11] = {82, 101, 115, 117, 108, 116, 32, 37, 100, 10};

.visible .entry _Z34induced_subgraph_extraction_kernelPiS_Pji(
	.param .u64 .ptr .align 1 _Z34induced_subgraph_extraction_kernelPiS_Pji_param_0,
	.param .u64 .ptr .align 1 _Z34induced_subgraph_extraction_kernelPiS_Pji_param_1,
	.param .u64 .ptr .align 1 _Z34induced_subgraph_extraction_kernelPiS_Pji_param_2,
	.param .u32 _Z34induced_subgraph_extraction_kernelPiS_Pji_param_3
)
{
	.reg .pred 	%p<15>;
	.reg .b32 	%r<119>;
	.reg .b64 	%rd<38>;
	// demoted variable
	.shared .align 4 .b8 _ZZ34induced_subgraph_extraction_kernelPiS_PjiE11start_edges[4096];
	ld.param.u64 	%rd15, [_Z34induced_subgraph_extraction_kernelPiS_Pji_param_0];
	ld.param.u64 	%rd16, [_Z34induced_subgraph_extraction_kernelPiS_Pji_param_1];
	ld.param.u64 	%rd17, [_Z34induced_subgraph_extraction_kernelPiS_Pji_param_2];
	ld.param.u32 	%r57, [_Z34induced_subgraph_extraction_kernelPiS_Pji_param_3];
	cvta.to.global.u64 	%rd1, %rd17;
	cvta.to.global.u64 	%rd2, %rd15;
	cvta.to.global.u64 	%rd3, %rd16;
	mov.u32 	%r1, %ctaid.x;
	mov.u32 	%r100, %tid.x;
	mul.wide.u32 	%rd18, %r1, 4;
	add.s64 	%rd4, %rd3, %rd18;
	ld.global.u32 	%r99, [%rd4];
	setp.ge.s32 	%p1, %r100, %r99;
	@%p1 bra 	$L__BB0_20;
	shl.b32 	%r4, %r1, 10;
	add.s32 	%r58, %r100, 1;
	max.u32 	%r5, %r99, %r58;
	sub.s32 	%r59, %r5, %r100;
	and.b32  	%r6, %r59, 3;
	setp.eq.s32 	%p2, %r6, 0;
	mov.u32 	%r98, %r100;
	@%p2 bra 	$L__BB0_4;
	shl.b32 	%r60, %r100, 2;
	mov.u32 	%r61, _ZZ34induced_subgraph_extraction_kernelPiS_PjiE11start_edges;
	add.s32 	%r95, %r61, %r60;
	add.s32 	%r62, %r100, %r4;
	mul.wide.u32 	%rd19, %r62, 4;
	add.s64 	%rd35, %rd2, %rd19;
	neg.s32 	%r94, %r6;
	add.s32 	%r98, %r100, %r6;
$L__BB0_3:
	.pragma "nounroll";
	ld.global.u32 	%r63, [%rd35];
	st.shared.u32 	[%r95], %r63;
	add.s32 	%r95, %r95, 4;
	add.s64 	%rd35, %rd35, 4;
	add.s32 	%r94, %r94, 1;
	setp.ne.s32 	%p3, %r94, 0;
	@%p3 bra 	$L__BB0_3;
$L__BB0_4:
	sub.s32 	%r64, %r100, %r5;
	setp.gt.u32 	%p4, %r64, -4;
	@%p4 bra 	$L__BB0_7;
	add.s32 	%r65, %r98, %r4;
	mul.wide.u32 	%rd20, %r65, 4;
	add.s64 	%rd37, %rd2, %rd20;
	cvt.u64.u32 	%rd21, %r98;
	cvt.u64.u32 	%rd22, %r4;
	add.s64 	%rd23, %rd21, %rd22;
	shl.b64 	%rd24, %rd23, 2;
	add.s64 	%rd25, %rd24, %rd2;
	add.s64 	%rd36, %rd25, 12;
	shl.b32 	%r66, %r98, 2;
	mov.u32 	%r67, _ZZ34induced_subgraph_extraction_kernelPiS_PjiE11start_edges;
	add.s32 	%r68, %r66, %r67;
	add.s32 	%r97, %r68, 8;
$L__BB0_6:
	ld.global.u32 	%r69, [%rd37];
	st.shared.u32 	[%r97+-8], %r69;
	ld.global.u32 	%r70, [%rd36+-8];
	st.shared.u32 	[%r97+-4], %r70;
	ld.global.u32 	%r71, [%rd36+-4];
	st.shared.u32 	[%r97], %r71;
	ld.global.u32 	%r72, [%rd36];
	st.shared.u32 	[%r97+4], %r72;
	add.s32 	%r98, %r98, 4;
	add.s64 	%rd37, %rd37, 16;
	add.s64 	%rd36, %rd36, 16;
	add.s32 	%r97, %r97, 16;
	setp.lt.s32 	%p5, %r98, %r99;
	@%p5 bra 	$L__BB0_6;
$L__BB0_7:
	mul.lo.s32 	%r16, %r4, %r57;
	mov.u32 	%r17, %ntid.x;
$L__BB0_8:
	add.s32 	%r74, %r4, %r100;
	mul.wide.u32 	%rd26, %r74, 4;
	add.s64 	%rd27, %rd2, %rd26;
	ld.global.u32 	%r24, [%rd27];
	mul.wide.u32 	%rd28, %r24, 4;
	add.s64 	%rd14, %rd3, %rd28;
	setp.eq.s32 	%p6, %r99, 0;
	mov.b32 	%r114, 0;
	mov.u32 	%r115, %r114;
	mov.u32 	%r116, %r114;
	mov.u32 	%r117, %r114;
	@%p6 bra 	$L__BB0_17;
	shl.b32 	%r25, %r24, 10;
	shl.b32 	%r76, %r100, 10;
	add.s32 	%r26, %r76, %r16;
	mov.b32 	%r117, 0;
	mov.u32 	%r114, %r99;
	mov.u32 	%r104, %r117;
	mov.u32 	%r116, %r117;
	mov.u32 	%r115, %r117;
$L__BB0_10:
	ld.global.u32 	%r77, [%rd14];
	setp.ge.u32 	%p7, %r104, %r77;
	@%p7 bra 	$L__BB0_17;
	shl.b32 	%r78, %r117, 2;
	mov.u32 	%r79, _ZZ34induced_subgraph_extraction_kernelPiS_PjiE11start_edges;
	add.s32 	%r80, %r79, %r78;
	ld.shared.u32 	%r33, [%r80];
	add.s32 	%r81, %r25, %r104;
	mul.wide.u32 	%rd29, %r81, 4;
	add.s64 	%rd30, %rd2, %rd29;
	ld.global.u32 	%r34, [%rd30];
	setp.ne.s32 	%p8, %r33, %r34;
	@%p8 bra 	$L__BB0_13;
	add.s32 	%r117, %r117, 1;
	add.s32 	%r104, %r104, 1;
	shl.b32 	%r84, %r115, 1;
	or.b32  	%r115, %r84, 2;
	bra.uni 	$L__BB0_14;
$L__BB0_13:
	setp.ge.u32 	%p9, %r33, %r34;
	setp.lt.u32 	%p10, %r33, %r34;
	selp.u32 	%r82, 1, 0, %p10;
	shl.b32 	%r115, %r115, %r82;
	selp.u32 	%r83, 1, 0, %p9;
	add.s32 	%r104, %r104, %r83;
	add.s32 	%r117, %r117, %r82;
$L__BB0_14:
	and.b32  	%r85, %r117, 31;
	setp.ne.s32 	%p11, %r85, 31;
	@%p11 bra 	$L__BB0_16;
	add.s32 	%r87, %r26, %r116;
	mul.wide.u32 	%rd31, %r87, 4;
	add.s64 	%rd32, %rd1, %rd31;
	st.global.u32 	[%rd32], %r115;
	add.s32 	%r116, %r116, 1;
	ld.global.u32 	%r114, [%rd4];
	mov.b32 	%r115, 0;
$L__BB0_16:
	setp.lt.u32 	%p12, %r117, %r114;
	@%p12 bra 	$L__BB0_10;
$L__BB0_17:
	and.b32  	%r88, %r117, 31;
	setp.eq.s32 	%p13, %r88, 31;
	@%p13 bra 	$L__BB0_19;
	sub.s32 	%r89, 31, %r117;
	shl.b32 	%r90, %r115, %r89;
	shl.b32 	%r91, %r100, 10;
	add.s32 	%r92, %r91, %r16;
	add.s32 	%r93, %r92, %r116;
	mul.wide.u32 	%rd33, %r93, 4;
	add.s64 	%rd34, %rd1, %rd33;
	st.global.u32 	[%rd34], %r90;
	ld.global.u32 	%r114, [%rd4];
$L__BB0_19:
	add.s32 	%r100, %r100, %r17;
	setp.lt.s32 	%p14, %r100, %r114;
	mov.u32 	%r99, %r114;
	@%p14 bra 	$L__BB0_8;
$L__BB0_20:
	ret;

}
	// .globl	_Z24graph_orientation_kernelPjS_jj
.visible .entry _Z24graph_orientation_kernelPjS_jj(
	.param .u64 .ptr .align 1 _Z24graph_orientation_kernelPjS_jj_param_0,
	.param .u64 .ptr .align 1 _Z24graph_orientation_kernelPjS_jj_param_1,
	.param .u32 _Z24graph_orientation_kernelPjS_jj_param_2,
	.param .u32 _Z24graph_orientation_kernelPjS_jj_param_3
)
{
	.local .align 16 .b8 	__local_depot1[128];
	.reg .b64 	%SP;
	.reg .b64 	%SPL;
	.reg .pred 	%p<27>;
	.reg .b32 	%r<304>;
	.reg .b64 	%rd<68>;
	// demoted variable
	.shared .align 4 .b8 _ZZ24graph_orientation_kernelPjS_jjE13sub_graph_adj[1536];
	mov.u64 	%SPL, __local_depot1;
	cvta.local.u64 	%SP, %SPL;
	ld.param.u64 	%rd8, [_Z24graph_orientation_kernelPjS_jj_param_0];
	ld.param.u32 	%r59, [_Z24graph_orientation_kernelPjS_jj_param_3];
	cvta.to.global.u64 	%rd1, %rd8;
	add.u64 	%rd2, %SPL, 0;
	add.u64 	%rd3, %SPL, 48;
	mov.u32 	%r1, %ctaid.x;
	mov.u32 	%r2, %ctaid.y;
	mov.u32 	%r3, %ntid.x;
	mov.u32 	%r4, %tid.x;
	setp.gt.u32 	%p1, %r4, 31;
	@%p1 bra 	$L__BB1_7;
	mul.lo.s32 	%r60, %r1, %r59;
	shl.b32 	%r61, %r60, 10;
	shl.b32 	%r62, %r2, 10;
	add.s32 	%r5, %r61, %r62;
	add.s32 	%r63, %r4, %r3;
	max.u32 	%r64, %r63, 32;
	setp.lt.u32 	%p2, %r63, 32;
	selp.u32 	%r65, 1, 0, %p2;
	add.s32 	%r66, %r63, %r65;
	sub.s32 	%r67, %r64, %r66;
	div.u32 	%r68, %r67, %r3;
	add.s32 	%r6, %r68, %r65;
	and.b32  	%r69, %r6, 3;
	setp.eq.s32 	%p3, %r69, 3;
	mov.u32 	%r291, %r4;
	@%p3 bra 	$L__BB1_4;
	add.s32 	%r71, %r6, 1;
	and.b32  	%r7, %r71, 3;
	mov.b32 	%r290, 0;
	mov.u32 	%r291, %r4;
$L__BB1_3:
	.pragma "nounroll";
	add.s32 	%r72, %r5, %r291;
	mul.wide.u32 	%rd11, %r72, 4;
	add.s64 	%rd12, %rd1, %rd11;
	ld.global.u32 	%r73, [%rd12];
	shl.b32 	%r74, %r291, 2;
	mov.u32 	%r75, _ZZ24graph_orientation_kernelPjS_jjE13sub_graph_adj;
	add.s32 	%r76, %r75, %r74;
	st.shared.u32 	[%r76], %r73;
	add.s32 	%r291, %r291, %r3;
	add.s32 	%r290, %r290, 1;
	setp.ne.s32 	%p4, %r290, %r7;
	@%p4 bra 	$L__BB1_3;
$L__BB1_4:
	setp.lt.u32 	%p5, %r6, 3;
	@%p5 bra 	$L__BB1_7;
	mov.u32 	%r80, _ZZ24graph_orientation_kernelPjS_jjE13sub_graph_adj;
	shl.b32 	%r84, %r3, 2;
$L__BB1_6:
	add.s32 	%r77, %r5, %r291;
	mul.wide.u32 	%rd13, %r77, 4;
	add.s64 	%rd14, %rd1, %rd13;
	ld.global.u32 	%r78, [%rd14];
	shl.b32 	%r79, %r291, 2;
	add.s32 	%r81, %r80, %r79;
	st.shared.u32 	[%r81], %r78;
	add.s32 	%r82, %r77, %r3;
	mul.wide.u32 	%rd15, %r82, 4;
	add.s64 	%rd16, %rd1, %rd15;
	ld.global.u32 	%r83, [%rd16];
	add.s32 	%r85, %r81, %r84;
	st.shared.u32 	[%r85], %r83;
	add.s32 	%r86, %r82, %r3;
	mul.wide.u32 	%rd17, %r86, 4;
	add.s64 	%rd18, %rd1, %rd17;
	ld.global.u32 	%r87, [%rd18];
	add.s32 	%r88, %r85, %r84;
	st.shared.u32 	[%r88], %r87;
	add.s32 	%r89, %r86, %r3;
	mul.wide.u32 	%rd19, %r89, 4;
	add.s64 	%rd20, %rd1, %rd19;
	ld.global.u32 	%r90, [%rd20];
	add.s32 	%r91, %r88, %r84;
	st.shared.u32 	[%r91], %r90;
	add.s32 	%r291, %r84, %r291;
	setp.lt.u32 	%p6, %r291, 32;
	@%p6 bra 	$L__BB1_6;
$L__BB1_7:
	mov.b32 	%r93, 0;
	st.local.u32 	[%rd2], %r93;
	st.local.u32 	[%rd3], %r93;
	mul.lo.s32 	%r19, %r1, %r59;
	shl.b32 	%r15, %r19, 10;
	add.s32 	%r16, %r4, %r3;
	max.u32 	%r94, %r16, 32;
	setp.lt.u32 	%p7, %r16, 32;
	selp.u32 	%r95, 1, 0, %p7;
	add.s32 	%r96, %r16, %r95;
	sub.s32 	%r97, %r94, %r96;
	div.u32 	%r98, %r97, %r3;
	add.s32 	%r17, %r98, %r95;
	add.s32 	%r18, %r16, %r3;
	mov.b32 	%r293, 1;
	add.u64 	%rd24, %SP, 96;
	mov.u64 	%rd26, $str;
$L__BB1_8:
	setp.ne.s32 	%p8, %r4, 0;
	shl.b32 	%r99, %r293, 7;
	mov.u32 	%r100, _ZZ24graph_orientation_kernelPjS_jjE13sub_graph_adj;
	add.s32 	%r21, %r100, %r99;
	@%p8 bra 	$L__BB1_10;
	add.s32 	%r101, %r293, -1;
	mul.wide.u32 	%rd21, %r101, 4;
	add.s64 	%rd22, %rd2, %rd21;
	ld.local.u32 	%r102, [%rd22];
	add.s64 	%rd23, %rd3, %rd21;
	ld.local.u32 	%r103, [%rd23];
	ld.shared.u32 	%r104, [%r21+-128];
	cvta.to.local.u64 	%rd25, %rd24;
	mov.b32 	%r105, 0;
	st.local.v2.u32 	[%rd25], {%r2, %r105};
	st.local.v2.u32 	[%rd25+8], {%r102, %r103};
	st.local.u32 	[%rd25+16], %r104;
	cvta.global.u64 	%rd27, %rd26;
	{ // callseq 0, 0
	.param .b64 param0;
	st.param.b64 	[param0], %rd27;
	.param .b64 param1;
	st.param.b64 	[param1], %rd24;
	.param .b32 retval0;
	call.uni (retval0), 
	vprintf, 
	(
	param0, 
	param1
	);
	ld.param.b32 	%r106, [retval0];
	} // callseq 0
$L__BB1_10:
	add.s32 	%r22, %r293, -1;
	cvt.u64.u32 	%rd4, %r22;
	mul.wide.u32 	%rd28, %r22, 4;
	add.s64 	%rd5, %rd2, %rd28;
	ld.local.u32 	%r295, [%rd5];
	setp.gt.s32 	%p9, %r295, 31;
	mov.b32 	%r296, -1;
	@%p9 bra 	$L__BB1_17;
	shl.b64 	%rd29, %rd4, 2;
	add.s64 	%rd6, %rd3, %rd29;
	ld.local.u32 	%r294, [%rd6];
$L__BB1_12:
	shl.b32 	%r109, %r295, 2;
	add.s32 	%r110, %r21, %r109;
	ld.shared.u32 	%r111, [%r110+-128];
	mov.b32 	%r112, -1;
	shl.b32 	%r113, %r112, %r294;
	and.b32  	%r114, %r113, %r111;
	brev.b32 	%r115, %r114;
	bfind.shiftamt.u32 	%r27, %r115;
	add.s32 	%r28, %r27, 1;
	setp.eq.s32 	%p10, %r28, 0;
	@%p10 bra 	$L__BB1_15;
	st.local.u32 	[%rd5], %r295;
	st.local.u32 	[%rd6], %r28;
	sub.s32 	%r296, 31, %r27;
	setp.lt.u32 	%p11, %r28, 31;
	@%p11 bra 	$L__BB1_17;
	mov.b32 	%r116, 0;
	st.local.u32 	[%rd6], %r116;
	add.s32 	%r117, %r295, 1;
	st.local.u32 	[%rd5], %r117;
	bra.uni 	$L__BB1_17;
$L__BB1_15:
	add.s32 	%r30, %r295, 1;
	setp.ne.s32 	%p12, %r295, 31;
	mov.b32 	%r294, 0;
	mov.u32 	%r295, %r30;
	@%p12 bra 	$L__BB1_12;
	mov.b32 	%r120, 32;
	st.local.u32 	[%rd5], %r120;
	mov.b32 	%r121, 0;
	st.local.u32 	[%rd6], %r121;
	mov.b32 	%r296, -1;
$L__BB1_17:
	setp.ne.s32 	%p13, %r4, 0;
	@%p13 bra 	$L__BB1_19;
	add.u64 	%rd30, %SP, 96;
	add.u64 	%rd31, %SPL, 96;
	mov.b32 	%r122, 0;
	st.local.v2.u32 	[%rd31], {%r2, %r122};
	st.local.v2.u32 	[%rd31+8], {%r296, %r293};
	mov.u64 	%rd32, $str$1;
	cvta.global.u64 	%rd33, %rd32;
	{ // callseq 1, 0
	.param .b64 param0;
	st.param.b64 	[param0], %rd33;
	.param .b64 param1;
	st.param.b64 	[param1], %rd30;
	.param .b32 retval0;
	call.uni (retval0), 
	vprintf, 
	(
	param0, 
	param1
	);
	ld.param.b32 	%r123, [retval0];
	} // callseq 1
$L__BB1_19:
	setp.lt.s32 	%p14, %r296, 0;
	@%p14 bra 	$L__BB1_37;
	setp.gt.u32 	%p15, %r4, 31;
	@%p15 bra 	$L__BB1_28;
	and.b32  	%r125, %r17, 3;
	setp.eq.s32 	%p16, %r125, 3;
	mov.u32 	%r297, %r4;
	@%p16 bra 	$L__BB1_25;
	setp.eq.s32 	%p17, %r125, 0;
	shl.b32 	%r127, %r4, 2;
	add.s32 	%r32, %r21, %r127;
	ld.shared.u32 	%r128, [%r32+-128];
	shl.b32 	%r129, %r296, 10;
	add.s32 	%r130, %r129, %r15;
	add.s32 	%r33, %r130, %r4;
	mul.wide.u32 	%rd34, %r33, 4;
	add.s64 	%rd35, %rd1, %rd34;
	ld.global.u32 	%r131, [%rd35];
	and.b32  	%r132, %r131, %r128;
	st.shared.u32 	[%r32], %r132;
	mov.u32 	%r297, %r16;
	@%p17 bra 	$L__BB1_25;
	setp.eq.s32 	%p18, %r125, 1;
	shl.b32 	%r34, %r3, 2;
	add.s32 	%r35, %r32, %r34;
	ld.shared.u32 	%r134, [%r35+-128];
	add.s32 	%r36, %r33, %r3;
	mul.wide.u32 	%rd36, %r36, 4;
	add.s64 	%rd37, %rd1, %rd36;
	ld.global.u32 	%r135, [%rd37];
	and.b32  	%r136, %r135, %r134;
	st.shared.u32 	[%r35], %r136;
	mov.u32 	%r297, %r18;
	@%p18 bra 	$L__BB1_25;
	add.s32 	%r297, %r18, %r3;
	add.s32 	%r137, %r35, %r34;
	ld.shared.u32 	%r138, [%r137+-128];
	add.s32 	%r139, %r36, %r3;
	mul.wide.u32 	%rd38, %r139, 4;
	add.s64 	%rd39, %rd1, %rd38;
	ld.global.u32 	%r140, [%rd39];
	and.b32  	%r141, %r140, %r138;
	st.shared.u32 	[%r137], %r141;
$L__BB1_25:
	setp.lt.u32 	%p19, %r17, 3;
	@%p19 bra 	$L__BB1_28;
	shl.b32 	%r143, %r297, 2;
	add.s32 	%r144, %r99, %r143;
	add.s32 	%r146, %r100, %r144;
	add.s32 	%r302, %r146, -128;
	shl.b32 	%r147, %r296, 10;
	add.s32 	%r148, %r15, %r297;
	add.s32 	%r298, %r148, %r147;
	add.s32 	%r301, %r298, %r3;
	shl.b32 	%r149, %r3, 1;
	add.s32 	%r300, %r298, %r149;
	mad.lo.s32 	%r150, %r3, 3, %r297;
	add.s32 	%r151, %r19, %r296;
	shl.b32 	%r152, %r151, 10;
	add.s32 	%r299, %r150, %r152;
$L__BB1_27:
	ld.shared.u32 	%r153, [%r302];
	mul.wide.u32 	%rd40, %r298, 4;
	add.s64 	%rd41, %rd1, %rd40;
	ld.global.u32 	%r154, [%rd41];
	and.b32  	%r155, %r154, %r153;
	st.shared.u32 	[%r302+128], %r155;
	shl.b32 	%r156, %r3, 2;
	add.s32 	%r157, %r302, %r156;
	ld.shared.u32 	%r158, [%r157];
	mul.wide.u32 	%rd42, %r301, 4;
	add.s64 	%rd43, %rd1, %rd42;
	ld.global.u32 	%r159, [%rd43];
	and.b32  	%r160, %r159, %r158;
	st.shared.u32 	[%r157+128], %r160;
	add.s32 	%r161, %r157, %r156;
	ld.shared.u32 	%r162, [%r161];
	mul.wide.u32 	%rd44, %r300, 4;
	add.s64 	%rd45, %rd1, %rd44;
	ld.global.u32 	%r163, [%rd45];
	and.b32  	%r164, %r163, %r162;
	st.shared.u32 	[%r161+128], %r164;
	add.s32 	%r165, %r161, %r156;
	ld.shared.u32 	%r166, [%r165];
	mul.wide.u32 	%rd46, %r299, 4;
	add.s64 	%rd47, %rd1, %rd46;
	ld.global.u32 	%r167, [%rd47];
	and.b32  	%r168, %r167, %r166;
	st.shared.u32 	[%r165+128], %r168;
	add.s32 	%r297, %r297, %r156;
	shl.b32 	%r169, %r3, 4;
	add.s32 	%r302, %r302, %r169;
	add.s32 	%r301, %r301, %r156;
	add.s32 	%r300, %r300, %r156;
	add.s32 	%r299, %r299, %r156;
	add.s32 	%r298, %r298, %r156;
	setp.lt.u32 	%p20, %r297, 32;
	@%p20 bra 	$L__BB1_27;
$L__BB1_28:
	setp.ne.s32 	%p21, %r4, 0;
	@%p21 bra 	$L__BB1_30;
	add.u64 	%rd48, %SP, 96;
	add.u64 	%rd49, %SPL, 96;
	mov.b32 	%r170, 0;
	st.local.v2.u32 	[%rd49], {%r2, %r170};
	mov.u64 	%rd50, $str$2;
	cvta.global.u64 	%rd51, %rd50;
	{ // callseq 2, 0
	.param .b64 param0;
	st.param.b64 	[param0], %rd51;
	.param .b64 param1;
	st.param.b64 	[param1], %rd48;
	.param .b32 retval0;
	call.uni (retval0), 
	vprintf, 
	(
	param0, 
	param1
	);
	ld.param.b32 	%r171, [retval0];
	} // callseq 2
	shl.b32 	%r173, %r296, 10;
	add.s32 	%r174, %r173, %r15;
	ld.shared.u32 	%r175, [%r21+-128];
	mul.wide.u32 	%rd52, %r174, 4;
	add.s64 	%rd53, %rd1, %rd52;
	ld.global.u32 	%r176, [%rd53];
	ld.shared.u32 	%r177, [%r21];
	st.local.v2.u32 	[%rd49], {%r175, %r176};
	st.local.u32 	[%rd49+8], %r177;
	mov.u64 	%rd54, $str$3;
	cvta.global.u64 	%rd55, %rd54;
	{ // callseq 3, 0
	.param .b64 param0;
	st.param.b64 	[param0], %rd55;
	.param .b64 param1;
	st.param.b64 	[param1], %rd48;
	.param .b32 retval0;
	call.uni (retval0), 
	vprintf, 
	(
	param0, 
	param1
	);
	ld.param.b32 	%r178, [retval0];
	} // callseq 3
	ld.shared.u32 	%r180, [%r21+-124];
	ld.global.u32 	%r181, [%rd53+4];
	ld.shared.u32 	%r182, [%r21+4];
	st.local.v2.u32 	[%rd49], {%r180, %r181};
	st.local.u32 	[%rd49+8], %r182;
	{ // callseq 4, 0
	.param .b64 param0;
	st.param.b64 	[param0], %rd55;
	.param .b64 param1;
	st.param.b64 	[param1], %rd48;
	.param .b32 retval0;
	call.uni (retval0), 
	vprintf, 
	(
	param0, 
	param1
	);
	ld.param.b32 	%r183, [retval0];
	} // callseq 4
	mov.u64 	%rd56, $str$4;
	cvta.global.u64 	%rd57, %rd56;
	{ // callseq 5, 0
	.param .b64 param0;
	st.param.b64 	[param0], %rd57;
	.param .b64 param1;
	st.param.b64 	[param1], 0;
	.param .b32 retval0;
	call.uni (retval0), 
	vprintf, 
	(
	param0, 
	param1
	);
	ld.param.b32 	%r185, [retval0];
	} // callseq 5
$L__BB1_30:
	add.u64 	%rd58, %SP, 96;
	add.u64 	%rd7, %SPL, 96;
	setp.ne.s32 	%p22, %r4, 0;
	ld.shared.u32 	%r187, [%r21];
	popc.b32 	%r188, %r187;
	ld.shared.u32 	%r189, [%r21+4];
	popc.b32 	%r190, %r189;
	add.s32 	%r191, %r190, %r188;
	ld.shared.u32 	%r192, [%r21+8];
	popc.b32 	%r193, %r192;
	add.s32 	%r194, %r193, %r191;
	ld.shared.u32 	%r195, [%r21+12];
	popc.b32 	%r196, %r195;
	add.s32 	%r197, %r196, %r194;
	ld.shared.u32 	%r198, [%r21+16];
	popc.b32 	%r199, %r198;
	add.s32 	%r200, %r199, %r197;
	ld.shared.u32 	%r201, [%r21+20];
	popc.b32 	%r202, %r201;
	add.s32 	%r203, %r202, %r200;
	ld.shared.u32 	%r204, [%r21+24];
	popc.b32 	%r205, %r204;
	add.s32 	%r206, %r205, %r203;
	ld.shared.u32 	%r207, [%r21+28];
	popc.b32 	%r208, %r207;
	add.s32 	%r209, %r208, %r206;
	ld.shared.u32 	%r210, [%r21+32];
	popc.b32 	%r211, %r210;
	add.s32 	%r212, %r211, %r209;
	ld.shared.u32 	%r213, [%r21+36];
	popc.b32 	%r214, %r213;
	add.s32 	%r215, %r214, %r212;
	ld.shared.u32 	%r216, [%r21+40];
	popc.b32 	%r217, %r216;
	add.s32 	%r218, %r217, %r215;
	ld.shared.u32 	%r219, [%r21+44];
	popc.b32 	%r220, %r219;
	add.s32 	%r221, %r220, %r218;
	ld.shared.u32 	%r222, [%r21+48];
	popc.b32 	%r223, %r222;
	add.s32 	%r224, %r223, %r221;
	ld.shared.u32 	%r225, [%r21+52];
	popc.b32 	%r226, %r225;
	add.s32 	%r227, %r226, %r224;
	ld.shared.u32 	%r228, [%r21+56];
	popc.b32 	%r229, %r228;
	add.s32 	%r230, %r229, %r227;
	ld.shared.u32 	%r231, [%r21+60];
	popc.b32 	%r232, %r231;
	add.s32 	%r233, %r232, %r230;
	ld.shared.u32 	%r234, [%r21+64];
	popc.b32 	%r235, %r234;
	add.s32 	%r236, %r235, %r233;
	ld.shared.u32 	%r237, [%r21+68];
	popc.b32 	%r238, %r237;
	add.s32 	%r239, %r238, %r236;
	ld.shared.u32 	%r240, [%r21+72];
	popc.b32 	%r241, %r240;
	add.s32 	%r242, %r241, %r239;
	ld.shared.u32 	%r243, [%r21+76];
	popc.b32 	%r244, %r243;
	add.s32 	%r245, %r244, %r242;
	ld.shared.u32 	%r246, [%r21+80];
	popc.b32 	%r247, %r246;
	add.s32 	%r248, %r247, %r245;
	ld.shared.u32 	%r249, [%r21+84];
	popc.b32 	%r250, %r249;
	add.s32 	%r251, %r250, %r248;
	ld.shared.u32 	%r252, [%r21+88];
	popc.b32 	%r253, %r252;
	add.s32 	%r254, %r253, %r251;
	ld.shared.u32 	%r255, [%r21+92];
	popc.b32 	%r256, %r255;
	add.s32 	%r257, %r256, %r254;
	ld.shared.u32 	%r258, [%r21+96];
	popc.b32 	%r259, %r258;
	add.s32 	%r260, %r259, %r257;
	ld.shared.u32 	%r261, [%r21+100];
	popc.b32 	%r262, %r261;
	add.s32 	%r263, %r262, %r260;
	ld.shared.u32 	%r264, [%r21+104];
	popc.b32 	%r265, %r264;
	add.s32 	%r266, %r265, %r263;
	ld.shared.u32 	%r267, [%r21+108];
	popc.b32 	%r268, %r267;
	add.s32 	%r269, %r268, %r266;
	ld.shared.u32 	%r270, [%r21+112];
	popc.b32 	%r271, %r270;
	add.s32 	%r272, %r271, %r269;
	ld.shared.u32 	%r273, [%r21+116];
	popc.b32 	%r274, %r273;
	add.s32 	%r275, %r274, %r272;
	ld.shared.u32 	%r276, [%r21+120];
	popc.b32 	%r277, %r276;
	add.s32 	%r278, %r277, %r275;
	ld.shared.u32 	%r279, [%r21+124];
	popc.b32 	%r280, %r279;
	add.s32 	%r56, %r280, %r278;
	@%p22 bra 	$L__BB1_32;
	mov.b32 	%r281, 0;
	st.local.v2.u32 	[%rd7], {%r2, %r281};
	st.local.u32 	[%rd7+8], %r56;
	mov.u64 	%rd59, $str$5;
	cvta.global.u64 	%rd60, %rd59;
	{ // callseq 6, 0
	.param .b64 param0;
	st.param.b64 	[param0], %rd60;
	.param .b64 param1;
	st.param.b64 	[param1], %rd58;
	.param .b32 retval0;
	call.uni (retval0), 
	vprintf, 
	(
	param0, 
	param1
	);
	ld.param.b32 	%r282, [retval0];
	} // callseq 6
$L__BB1_32:
	ld.param.u32 	%r288, [_Z24graph_orientation_kernelPjS_jj_param_2];
	add.s32 	%r284, %r293, 3;
	setp.ne.s32 	%p23, %r284, %r288;
	@%p23 bra 	$L__BB1_35;
	setp.ne.s32 	%p25, %r4, 0;
	@%p25 bra 	$L__BB1_8;
	st.local.u32 	[%rd7], %r56;
	mov.u64 	%rd65, $str$6;
	cvta.global.u64 	%rd66, %rd65;
	{ // callseq 7, 0
	.param .b64 param0;
	st.param.b64 	[param0], %rd66;
	.param .b64 param1;
	st.param.b64 	[param1], %rd58;
	.param .b32 retval0;
	call.uni (retval0), 
	vprintf, 
	(
	param0, 
	param1
	);
	ld.param.b32 	%r286, [retval0];
	} // callseq 7
	bra.uni 	$L__BB1_8;
$L__BB1_35:
	setp.eq.s32 	%p24, %r56, 0;
	@%p24 bra 	$L__BB1_8;
	add.s32 	%r293, %r293, 1;
	mul.wide.u32 	%rd62, %r293, 4;
	add.s64 	%rd63, %rd2, %rd62;
	mov.b32 	%r285, 0;
	st.local.u32 	[%rd63], %r285;
	add.s64 	%rd64, %rd3, %rd62;
	st.local.u32 	[%rd64], %r285;
	bra.uni 	$L__BB1_8;
$L__BB1_37:
	setp.eq.s32 	%p26, %r293, 0;
	mov.u32 	%r293, %r22;
	@%p26 bra 	$L__BB1_38;
	bra.uni 	$L__BB1_8;
$L__BB1_38:
	ret;

}
	// .globl	_Z11test_kernelv
.visible .entry _Z11test_kernelv()
{
	.local .align 16 .b8 	__local_depot2[144];
	.reg .b64 	%SP;
	.reg .b64 	%SPL;
	.reg .pred 	%p<12>;
	.reg .b32 	%r<83>;
	.reg .b64 	%rd<18>;

	mov.u64 	%SPL, __local_depot2;
	cvta.local.u64 	%SP, %SPL;
	add.u64 	%rd1, %SPL, 0;
	add.u64 	%rd4, %SP, 128;
	add.u64 	%rd2, %SPL, 128;
	mov.b32 	%r34, 1024;
	mov.b32 	%r35, 1073741826;
	st.local.v2.u32 	[%rd1], {%r35, %r34};
	bfind.shiftamt.u32 	%r70, %r35;
	add.s32 	%r71, %r70, 1;
	setp.eq.s32 	%p1, %r71, 0;
	mov.b32 	%r69, 0;
	@%p1 bra 	$L__BB2_2;
$L__BB2_1:
	sub.s32 	%r74, 31, %r70;
	setp.gt.u32 	%p4, %r71, 30;
	selp.u32 	%r43, 1, 0, %p4;
	add.s32 	%r76, %r69, %r43;
	selp.b32 	%r78, 0, %r71, %p4;
	bra.uni 	$L__BB2_4;
$L__BB2_2:
	mov.b32 	%r37, 2097152;
	bfind.shiftamt.u32 	%r70, %r37;
	add.s32 	%r71, %r70, 1;
	setp.ne.s32 	%p2, %r71, 0;
	mov.b32 	%r69, 1;
	@%p2 bra 	$L__BB2_1;
	bfind.shiftamt.u32 	%r70, %r42;
	add.s32 	%r71, %r70, 1;
	setp.ne.s32 	%p3, %r71, 0;
	mov.b32 	%r69, 2;
	mov.b32 	%r74, -1;
	mov.b32 	%r78, 0;
	mov.b32 	%r76, 32;
	@%p3 bra 	$L__BB2_1;
$L__BB2_4:
	st.local.u32 	[%rd2], %r74;
	mov.u64 	%rd5, $str$7;
	cvta.global.u64 	%rd6, %rd5;
	{ // callseq 8, 0
	.param .b64 param0;
	st.param.b64 	[param0], %rd6;
	.param .b64 param1;
	st.param.b64 	[param1], %rd4;
	.param .b32 retval0;
	call.uni (retval0), 
	vprintf, 
	(
	param0, 
	param1
	);
	ld.param.b32 	%r46, [retval0];
	} // callseq 8
	setp.gt.u32 	%p5, %r76, 31;
	mov.b32 	%r79, -1;
	mov.b32 	%r81, 32;
	@%p5 bra 	$L__BB2_8;
$L__BB2_5:
	mul.wide.s32 	%rd8, %r76, 4;
	add.s64 	%rd9, %rd1, %rd8;
	ld.local.u32 	%r48, [%rd9];
	mov.b32 	%r49, -1;
	shl.b32 	%r50, %r49, %r78;
	and.b32  	%r51, %r48, %r50;
	brev.b32 	%r52, %r51;
	bfind.shiftamt.u32 	%r18, %r52;
	add.s32 	%r19, %r18, 1;
	setp.eq.s32 	%p6, %r19, 0;
	@%p6 bra 	$L__BB2_7;
	sub.s32 	%r79, 31, %r18;
	setp.gt.u32 	%p7, %r19, 30;
	selp.u32 	%r53, 1, 0, %p7;
	add.s32 	%r81, %r76, %r53;
	selp.b32 	%r78, 0, %r19, %p7;
	bra.uni 	$L__BB2_8;
$L__BB2_7:
	add.s32 	%r76, %r76, 1;
	setp.ne.s32 	%p8, %r76, 32;
	mov.b32 	%r79, -1;
	mov.b32 	%r78, 0;
	@%p8 bra 	$L__BB2_5;
$L__BB2_8:
	st.local.u32 	[%rd2], %r79;
	cvta.global.u64 	%rd11, %rd5;
	{ // callseq 9, 0
	.param .b64 param0;
	st.param.b64 	[param0], %rd11;
	.param .b64 param1;
	st.param.b64 	[param1], %rd4;
	.param .b32 retval0;
	call.uni (retval0), 
	vprintf, 
	(
	param0, 
	param1
	);
	ld.param.b32 	%r58, [retval0];
	} // callseq 9
	setp.gt.s32 	%p9, %r81, 31;
	mov.b32 	%r82, -1;
	@%p9 bra 	$L__BB2_12;
	bra.uni 	$L__BB2_10;
$L__BB2_9:
	add.s32 	%r81, %r81, 1;
	setp.eq.s32 	%p11, %r81, 32;
	mov.b32 	%r78, 0;
	mov.b32 	%r82, -1;
	@%p11 bra 	$L__BB2_12;
$L__BB2_10:
	mul.wide.s32 	%rd13, %r81, 4;
	add.s64 	%rd14, %rd1, %rd13;
	ld.local.u32 	%r60, [%rd14];
	mov.b32 	%r61, -1;
	shl.b32 	%r62, %r61, %r78;
	and.b32  	%r63, %r60, %r62;
	brev.b32 	%r64, %r63;
	bfind.shiftamt.u32 	%r30, %r64;
	setp.eq.s32 	%p10, %r30, -1;
	@%p10 bra 	$L__BB2_9;
	sub.s32 	%r82, 31, %r30;
$L__BB2_12:
	st.local.u32 	[%rd2], %r82;
	cvta.global.u64 	%rd16, %rd5;
	{ // callseq 10, 0
	.param .b64 param0;
	st.param.b64 	[param0], %rd16;
	.param .b64 param1;
	st.param.b64 	[param1], %rd4;
	.param .b32 retval0;
	call.uni (retval0), 
	vprintf, 
	(
	param0, 
	param1
	);
	ld.param.b32 	%r67, [retval0];
	} // callseq 10
	ret;

}
	// .globl	_ZN3cub18CUB_300001_SM_10006detail11EmptyKernelIvEEvv
.visible .entry _ZN3cub18CUB_300001_SM_10006detail11EmptyKernelIvEEvv()
{


	ret;

}


// ===== COMPILED SASS (sm_100) =====

	.target	sm_100

	.elftype	@"ET_EXEC"


//--------------------- .note.nv.tkinfo           --------------------------
	.section	.note.nv.tkinfo,"",@"SHT_NOTE"
	.sectionflags	@"SHF_NOTE_NV_TKINFO"
	.tkinfo
        /*0018*/ 	.word	0x00000002
        /*0030*/ 	.string	""
        /*0030*/ 	.string	"ptxas"
        /*0030*/ 	.string	"Cuda compilation tools, release 13.0, V13.0.88"
        /*0030*/ 	.string	"Build cuda_13.0.r13.0/compiler.36424714_0"
        /*0030*/ 	.string	"-arch sm_100 -m 64 "



//--------------------- .note.nv.cuinfo           --------------------------
	.section	.note.nv.cuinfo,"",@"SHT_NOTE"
	.sectionflags	@"SHF_NOTE_NV_CUINFO"
        /*0018*/ 	.short	0x0002
        /*001a*/ 	.short	0x0064
        /*001c*/ 	.short	0x0082
	.zero		2


//--------------------- .nv.info                  --------------------------
	.section	.nv.info,"",@"SHT_CUDA_INFO"
	.align	4


	//----- nvinfo : EIATTR_REGCOUNT
	.align		4
        /*0000*/ 	.byte	0x04, 0x2f
        /*0002*/ 	.short	(.L_54 - .L_53)
	.align		4
.L_53:
        /*0004*/ 	.word	index@(_Z34induced_subgraph_extraction_kernelPiS_Pji)
        /*0008*/ 	.word	0x0000001f


	//----- nvinfo : EIATTR_FRAME_SIZE
	.align		4
.L_54:
        /*000c*/ 	.byte	0x04, 0x11
        /*000e*/ 	.short	(.L_56 - .L_55)
	.align		4
.L_55:
        /*0010*/ 	.word	index@(_Z34induced_subgraph_extraction_kernelPiS_Pji)
        /*0014*/ 	.word	0x00000000


	//----- nvinfo : EIATTR_REGCOUNT
	.align		4
.L_56:
        /*0018*/ 	.byte	0x04, 0x2f
        /*001a*/ 	.short	(.L_58 - .L_57)
	.align		4
.L_57:
        /*001c*/ 	.word	index@(_Z24graph_orientation_kernelPjS_jj)
        /*0020*/ 	.word	0x00000025


	//----- nvinfo : EIATTR_FRAME_SIZE
	.align		4
.L_58:
        /*0024*/ 	.byte	0x04, 0x11
        /*0026*/ 	.short	(.L_60 - .L_59)
	.align		4
.L_59:
        /*0028*/ 	.word	index@(_Z24graph_orientation_kernelPjS_jj)
        /*002c*/ 	.word	0x00000080


	//----- nvinfo : EIATTR_REGCOUNT
	.align		4
.L_60:
        /*0030*/ 	.byte	0x04, 0x2f
        /*0032*/ 	.short	(.L_62 - .L_61)
	.align		4
.L_61:
        /*0034*/ 	.word	index@(_Z11test_kernelv)
        /*0038*/ 	.word	0x0000001a


	//----- nvinfo : EIATTR_FRAME_SIZE
	.align		4
.L_62:
        /*003c*/ 	.byte	0x04, 0x11
        /*003e*/ 	.short	(.L_64 - .L_63)
	.align		4
.L_63:
        /*0040*/ 	.word	index@(_Z11test_kernelv)
        /*0044*/ 	.word	0x00000090


	//----- nvinfo : EIATTR_REGCOUNT
	.align		4
.L_64:
        /*0048*/ 	.byte	0x04, 0x2f
        /*004a*/ 	.short	(.L_66 - .L_65)
	.align		4
.L_65:
        /*004c*/ 	.word	index@(_ZN3cub18CUB_300001_SM_10006detail11EmptyKernelIvEEvv)
        /*0050*/ 	.word	0x00000004


	//----- nvinfo : EIATTR_FRAME_SIZE
	.align		4
.L_66:
        /*0054*/ 	.byte	0x04, 0x11
        /*0056*/ 	.short	(.L_68 - .L_67)
	.align		4
.L_67:
        /*0058*/ 	.word	index@(_ZN3cub18CUB_300001_SM_10006detail11EmptyKernelIvEEvv)
        /*005c*/ 	.word	0x00000000


	//----- nvinfo : EIATTR_MIN_STACK_SIZE
	.align		4
.L_68:
        /*0060*/ 	.byte	0x04, 0x12
        /*0062*/ 	.short	(.L_70 - .L_69)
	.align		4
.L_69:
        /*0064*/ 	.word	index@(_ZN3cub18CUB_300001_SM_10006detail11EmptyKernelIvEEvv)
        /*0068*/ 	.word	0x00000000


	//----- nvinfo : EIATTR_MIN_STACK_SIZE
	.align		4
.L_70:
        /*006c*/ 	.byte	0x04, 0x12
        /*006e*/ 	.short	(.L_72 - .L_71)
	.align		4
.L_71:
        /*0070*/ 	.word	index@(_Z11test_kernelv)
        /*0074*/ 	.word	0x00000090


	//----- nvinfo : EIATTR_MIN_STACK_SIZE
	.align		4
.L_72:
        /*0078*/ 	.byte	0x04, 0x12
        /*007a*/ 	.short	(.L_74 - .L_73)
	.align		4
.L_73:
        /*007c*/ 	.word	index@(_Z24graph_orientation_kernelPjS_jj)
        /*0080*/ 	.word	0x00000080


	//----- nvinfo : EIATTR_MIN_STACK_SIZE
	.align		4
.L_74:
        /*0084*/ 	.byte	0x04, 0x12
        /*0086*/ 	.short	(.L_76 - .L_75)
	.align		4
.L_75:
        /*0088*/ 	.word	index@(_Z34induced_subgraph_extraction_kernelPiS_Pji)
        /*008c*/ 	.word	0x00000000
.L_76:


//--------------------- .nv.compat                --------------------------
	.section	.nv.compat,"",@"SHT_CUDA_COMPAT_INFO"
	.align	4
        /*0000*/ 	.byte	0x02, 0x09, 0x00, 0x00, 0x02, 0x02, 0x01, 0x00, 0x02, 0x05, 0x05, 0x00, 0x03, 0x07, 0x01, 0x01
        /*0010*/ 	.byte	0x02, 0x03, 0x00, 0x00, 0x02, 0x06, 0x01, 0x00, 0x04, 0x0b, 0x08, 0x00, 0x09, 0x00, 0x00, 0x00
        /*0020*/ 	.byte	0x00, 0x00, 0x00, 0x00


//--------------------- .nv.info._ZN3cub18CUB_300001_SM_10006detail11EmptyKernelIvEEvv --------------------------
	.section	.nv.info._ZN3cub18CUB_300001_SM_10006detail11EmptyKernelIvEEvv,"",@"SHT_CUDA_INFO"
	.sectionflags	@""
	.align	4


	//----- nvinfo : EIATTR_CUDA_API_VERSION
	.align		4
        /*0000*/ 	.byte	0x04, 0x37
        /*0002*/ 	.short	(.L_78 - .L_77)
.L_77:
        /*0004*/ 	.word	0x00000082


	//----- nvinfo : EIATTR_SPARSE_MMA_MASK
	.align		4
.L_78:
        /*0008*/ 	.byte	0x03, 0x50
        /*000a*/ 	.short	0x0000


	//----- nvinfo : EIATTR_MAXREG_COUNT
	.align		4
        /*000c*/ 	.byte	0x03, 0x1b
        /*000e*/ 	.short	0x00ff


	//----- nvinfo : EIATTR_MERCURY_ISA_VERSION
	.align		4
        /*0010*/ 	.byte	0x03, 0x5f
        /*0012*/ 	.short	0x0101


	//----- nvinfo : EIATTR_VRC_CTA_INIT_COUNT
	.align		4
        /*0014*/ 	.byte	0x02, 0x4a
	.zero		1
	.zero		1


	//----- nvinfo : EIATTR_EXIT_INSTR_OFFSETS
	.align		4
        /*0018*/ 	.byte	0x04, 0x1c
        /*001a*/ 	.short	(.L_80 - .L_79)


	//   ....[0]....
.L_79:
        /*001c*/ 	.word	0x00000010


	//----- nvinfo : EIATTR_SW_WAR
	.align		4
.L_80:
        /*0020*/ 	.byte	0x04, 0x36
        /*0022*/ 	.short	(.L_82 - .L_81)
.L_81:
        /*0024*/ 	.word	0x00000008
.L_82:


//--------------------- .nv.info._Z11test_kernelv --------------------------
	.section	.nv.info._Z11test_kernelv,"",@"SHT_CUDA_INFO"
	.sectionflags	@""
	.align	4


	//----- nvinfo : EIATTR_CUDA_API_VERSION
	.align		4
        /*0000*/ 	.byte	0x04, 0x37
        /*0002*/ 	.short	(.L_84 - .L_83)
.L_83:
        /*0004*/ 	.word	0x00000082


	//----- nvinfo : EIATTR_SPARSE_MMA_MASK
	.align		4
.L_84:
        /*0008*/ 	.byte	0x03, 0x50
        /*000a*/ 	.short	0x0000


	//----- nvinfo : EIATTR_MAXREG_COUNT
	.align		4
        /*000c*/ 	.byte	0x03, 0x1b
        /*000e*/ 	.short	0x00ff


	//----- nvinfo : EIATTR_EXTERNS
	.align		4
        /*0010*/ 	.byte	0x04, 0x0f
        /*0012*/ 	.short	(.L_86 - .L_85)


	//   ....[0]....
	.align		4
.L_85:
        /*0014*/ 	.word	index@(vprintf)


	//----- nvinfo : EIATTR_MERCURY_ISA_VERSION
	.align		4
.L_86:
        /*0018*/ 	.byte	0x03, 0x5f
        /*001a*/ 	.short	0x0101


	//----- nvinfo : EIATTR_VRC_CTA_INIT_COUNT
	.align		4
        /*001c*/ 	.byte	0x02, 0x4a
	.zero		1
	.zero		1


	//----- nvinfo : EIATTR_SYSCALL_OFFSETS
	.align		4
        /*0020*/ 	.byte	0x04, 0x46
        /*0022*/ 	.short	(.L_88 - .L_87)


	//   ....[0]....
.L_87:
        /*0024*/ 	.word	0x00000160


	//   ....[1]....
        /*0028*/ 	.word	0x00000380


	//   ....[2]....
        /*002c*/ 	.word	0x000005b0


	//----- nvinfo : EIATTR_EXIT_INSTR_OFFSETS
	.align		4
.L_88:
        /*0030*/ 	.byte	0x04, 0x1c
        /*0032*/ 	.short	(.L_90 - .L_89)


	//   ....[0]....
.L_89:
        /*0034*/ 	.word	0x000005c0


	//----- nvinfo : EIATTR_CRS_STACK_SIZE
	.align		4
.L_90:
        /*0038*/ 	.byte	0x04, 0x1e
        /*003a*/ 	.short	(.L_92 - .L_91)
.L_91:
        /*003c*/ 	.word	0x00000000


	//----- nvinfo : EIATTR_SW_WAR
	.align		4
.L_92:
        /*0040*/ 	.byte	0x04, 0x36
        /*0042*/ 	.short	(.L_94 - .L_93)
.L_93:
        /*0044*/ 	.word	0x00000008
.L_94:


//--------------------- .nv.info._Z24graph_orientation_kernelPjS_jj --------------------------
	.section	.nv.info._Z24graph_orientation_kernelPjS_jj,"",@"SHT_CUDA_INFO"
	.sectionflags	@""
	.align	4


	//----- nvinfo : EIATTR_CUDA_API_VERSION
	.align		4
        /*0000*/ 	.byte	0x04, 0x37
        /*0002*/ 	.short	(.L_96 - .L_95)
.L_95:
        /*0004*/ 	.word	0x00000082


	//----- nvinfo : EIATTR_KPARAM_INFO
	.align		4
.L_96:
        /*0008*/ 	.byte	0x04, 0x17
        /*000a*/ 	.short	(.L_98 - .L_97)
.L_97:
        /*000c*/ 	.word	0x00000000
        /*0010*/ 	.short	0x0003
        /*0012*/ 	.short	0x0014
        /*0014*/ 	.byte	0x00, 0xf0, 0x11, 0x00


	//----- nvinfo : EIATTR_KPARAM_INFO
	.align		4
.L_98:
        /*0018*/ 	.byte	0x04, 0x17
        /*001a*/ 	.short	(.L_100 - .L_99)
.L_99:
        /*001c*/ 	.word	0x00000000
        /*0020*/ 	.short	0x0002
        /*0022*/ 	.short	0x0010
        /*0024*/ 	.byte	0x00, 0xf0, 0x11, 0x00


	//----- nvinfo : EIATTR_KPARAM_INFO
	.align		4
.L_100:
        /*0028*/ 	.byte	0x04, 0x17
        /*002a*/ 	.short	(.L_102 - .L_101)
.L_101:
        /*002c*/ 	.word	0x00000000
        /*0030*/ 	.short	0x0001
        /*0032*/ 	.short	0x0008
        /*0034*/ 	.byte	0x00, 0xf5, 0x21, 0x00


	//----- nvinfo : EIATTR_KPARAM_INFO
	.align		4
.L_102:
        /*0038*/ 	.byte	0x04, 0x17
        /*003a*/ 	.short	(.L_104 - .L_103)
.L_103:
        /*003c*/ 	.word	0x00000000
        /*0040*/ 	.short	0x0000
        /*0042*/ 	.short	0x0000
        /*0044*/ 	.byte	0x00, 0xf5, 0x21, 0x00


	//----- nvinfo : EIATTR_SPARSE_MMA_MASK
	.align		4
.L_104:
        /*0048*/ 	.byte	0x03, 0x50
        /*004a*/ 	.short	0x0000


	//----- nvinfo : EIATTR_MAXREG_COUNT
	.align		4
        /*004c*/ 	.byte	0x03, 0x1b
        /*004e*/ 	.short	0x00ff


	//----- nvinfo : EIATTR_EXTERNS
	.align		4
        /*0050*/ 	.byte	0x04, 0x0f
        /*0052*/ 	.short	(.L_106 - .L_105)


	//   ....[0]....
	.align		4
.L_105:
        /*0054*/ 	.word	index@(vprintf)


	//----- nvinfo : EIATTR_MERCURY_ISA_VERSION
	.align		4
.L_106:
        /*0058*/ 	.byte	0x03, 0x5f
        /*005a*/ 	.short	0x0101


	//----- nvinfo : EIATTR_VRC_CTA_INIT_COUNT
	.align		4
        /*005c*/ 	.byte	0x02, 0x4a
	.zero		1
	.zero		1


	//----- nvinfo : EIATTR_SYSCALL_OFFSETS
	.align		4
        /*0060*/ 	.byte	0x04, 0x46
        /*0062*/ 	.short	(.L_108 - .L_107)


	//   ....[0]....
.L_107:
        /*0064*/ 	.word	0x00000990


	//   ....[1]....
        /*0068*/ 	.word	0x00000ce0


	//   ....[2]....
        /*006c*/ 	.word	0x00001400


	//   ....[3]....
        /*0070*/ 	.word	0x00001510


	//   ....[4]....
        /*0074*/ 	.word	0x000015e0


	//   ....[5]....
        /*0078*/ 	.word	0x00001650


	//   ....[6]....
        /*007c*/ 	.word	0x00001af0


	//   ....[7]....
        /*0080*/ 	.word	0x00001c10


	//----- nvinfo : EIATTR_EXIT_INSTR_OFFSETS
	.align		4
.L_108:
        /*0084*/ 	.byte	0x04, 0x1c
        /*0086*/ 	.short	(.L_110 - .L_109)


	//   ....[0]....
.L_109:
        /*0088*/ 	.word	0x00000d30


	//----- nvinfo : EIATTR_CRS_STACK_SIZE
	.align		4
.L_110:
        /*008c*/ 	.byte	0x04, 0x1e
        /*008e*/ 	.short	(.L_112 - .L_111)
.L_111:
        /*0090*/ 	.word	0x00000000


	//----- nvinfo : EIATTR_CBANK_PARAM_SIZE
	.align		4
.L_112:
        /*0094*/ 	.byte	0x03, 0x19
        /*0096*/ 	.short	0x0018


	//----- nvinfo : EIATTR_PARAM_CBANK
	.align		4
        /*0098*/ 	.byte	0x04, 0x0a
        /*009a*/ 	.short	(.L_114 - .L_113)
	.align		4
.L_113:
        /*009c*/ 	.word	index@(.nv.constant0._Z24graph_orientation_kernelPjS_jj)
        /*00a0*/ 	.short	0x0380
        /*00a2*/ 	.short	0x0018


	//----- nvinfo : EIATTR_SW_WAR
	.align		4
.L_114:
        /*00a4*/ 	.byte	0x04, 0x36
        /*00a6*/ 	.short	(.L_116 - .L_115)
.L_115:
        /*00a8*/ 	.word	0x00000008
.L_116:


//--------------------- .nv.info._Z34induced_subgraph_extraction_kernelPiS_Pji --------------------------
	.section	.nv.info._Z34induced_subgraph_extraction_kernelPiS_Pji,"",@"SHT_CUDA_INFO"
	.sectionflags	@""
	.align	4


	//----- nvinfo : EIATTR_CUDA_API_VERSION
	.align		4
        /*0000*/ 	.byte	0x04, 0x37
        /*0002*/ 	.short	(.L_118 - .L_117)
.L_117:
        /*0004*/ 	.word	0x00000082


	//----- nvinfo : EIATTR_KPARAM_INFO
	.align		4
.L_118:
        /*0008*/ 	.byte	0x04, 0x17
        /*000a*/ 	.short	(.L_120 - .L_119)
.L_119:
        /*000c*/ 	.word	0x00000000
        /*0010*/ 	.short	0x0003
        /*0012*/ 	.short	0x0018
        /*0014*/ 	.byte	0x00, 0xf0, 0x11, 0x00


	//----- nvinfo : EIATTR_KPARAM_INFO
	.align		4
.L_120:
        /*0018*/ 	.byte	0x04, 0x17
        /*001a*/ 	.short	(.L_122 - .L_121)
.L_121:
        /*001c*/ 	.word	0x00000000
        /*0020*/ 	.short	0x0002
        /*0022*/ 	.short	0x0010
        /*0024*/ 	.byte	0x00, 0xf5, 0x21, 0x00


	//----- nvinfo : EIATTR_KPARAM_INFO
	.align		4
.L_122:
        /*0028*/ 	.byte	0x04, 0x17
        /*002a*/ 	.short	(.L_124 - .L_123)
.L_123:
        /*002c*/ 	.word	0x00000000
        /*0030*/ 	.short	0x0001
        /*0032*/ 	.short	0x0008
        /*0034*/ 	.byte	0x00, 0xf5, 0x21, 0x00


	//----- nvinfo : EIATTR_KPARAM_INFO
	.align		4
.L_124:
        /*0038*/ 	.byte	0x04, 0x17
        /*003a*/ 	.short	(.L_126 - .L_125)
.L_125:
        /*003c*/ 	.word	0x00000000
        /*0040*/ 	.short	0x0000
        /*0042*/ 	.short	0x0000
        /*0044*/ 	.byte	0x00, 0xf5, 0x21, 0x00


	//----- nvinfo : EIATTR_SPARSE_MMA_MASK
	.align		4
.L_126:
        /*0048*/ 	.byte	0x03, 0x50
        /*004a*/ 	.short	0x0000


	//----- nvinfo : EIATTR_MAXREG_COUNT
	.align		4
        /*004c*/ 	.byte	0x03, 0x1b
        /*004e*/ 	.short	0x00ff


	//----- nvinfo : EIATTR_MERCURY_ISA_VERSION
	.align		4
        /*0050*/ 	.byte	0x03, 0x5f
        /*0052*/ 	.short	0x0101


	//----- nvinfo : EIATTR_VRC_CTA_INIT_COUNT
	.align		4
        /*0054*/ 	.byte	0x02, 0x4a
	.zero		1
	.zero		1


	//----- nvinfo : EIATTR_EXIT_INSTR_OFFSETS
	.align		4
        /*0058*/ 	.byte	0x04, 0x1c
        /*005a*/ 	.short	(.L_128 - .L_127)


	//   ....[0]....
.L_127:
        /*005c*/ 	.word	0x00000080


	//   ....[1]....
        /*0060*/ 	.word	0x00000da0


	//----- nvinfo : EIATTR_CRS_STACK_SIZE
	.align		4
.L_128:
        /*0064*/ 	.byte	0x04, 0x1e
        /*0066*/ 	.short	(.L_130 - .L_129)
.L_129:
        /*0068*/ 	.word	0x00000000


	//----- nvinfo : EIATTR_CBANK_PARAM_SIZE
	.align		4
.L_130:
        /*006c*/ 	.byte	0x03, 0x19
        /*006e*/ 	.short	0x001c


	//----- nvinfo : EIATTR_PARAM_CBANK
	.align		4
        /*0070*/ 	.byte	0x04, 0x0a
        /*0072*/ 	.short	(.L_132 - .L_131)
	.align		4
.L_131:
        /*0074*/ 	.word	index@(.nv.constant0._Z34induced_subgraph_extraction_kernelPiS_Pji)
        /*0078*/ 	.short	0x0380
        /*007a*/ 	.short	0x001c


	//----- nvinfo : EIATTR_SW_WAR
	.align		4
.L_132:
        /*007c*/ 	.byte	0x04, 0x36
        /*007e*/ 	.short	(.L_134 - .L_133)
.L_133:
        /*0080*/ 	.word	0x00000008
.L_134:


//--------------------- .nv.callgraph             --------------------------
	.section	.nv.callgraph,"",@"SHT_CUDA_CALLGRAPH"
	.align	4
	.sectionentsize	8
	.align		4
        /*0000*/ 	.word	0x00000000
	.align		4
        /*0004*/ 	.word	0xffffffff
	.align		4
        /*0008*/ 	.word	index@(_Z11test_kernelv)
	.align		4
        /*000c*/ 	.word	index@(vprintf)
	.align		4
        /*0010*/ 	.word	index@(_Z24graph_orientation_kernelPjS_jj)
	.align		4
        /*0014*/ 	.word	index@(vprintf)
	.align		4
        /*0018*/ 	.word	0x00000000
	.align		4
        /*001c*/ 	.word	0xfffffffe
	.align		4
        /*0020*/ 	.word	0x00000000
	.align		4
        /*0024*/ 	.word	0xfffffffd
	.align		4
        /*0028*/ 	.word	0x00000000
	.align		4
        /*002c*/ 	.word	0xfffffffc


//--------------------- .nv.constant4             --------------------------
	.section	.nv.constant4,"a",@progbits
	.align	8
	.align		8
.nv.constant4:
        /*0000*/ 	.dword	_ZN34_INTERNAL_c729113f_4_k_cu_44eedbc24cuda3std3__45__cpo5beginE
	.align		8
        /*0008*/ 	.dword	_ZN34_INTERNAL_c729113f_4_k_cu_44eedbc24cuda3std3__45__cpo3endE
	.align		8
        /*0010*/ 	.dword	_ZN34_INTERNAL_c729113f_4_k_cu_44eedbc24cuda3std3__45__cpo6cbeginE
	.align		8
        /*0018*/ 	.dword	_ZN34_INTERNAL_c729113f_4_k_cu_44eedbc24cuda3std3__45__cpo4cendE
	.align		8
        /*0020*/ 	.dword	_ZN34_INTERNAL_c729113f_4_k_cu_44eedbc24cuda3std3__45__cpo6rbeginE
	.align		8
        /*0028*/ 	.dword	_ZN34_INTERNAL_c729113f_4_k_cu_44eedbc24cuda3std3__45__cpo4rendE
	.align		8
        /*0030*/ 	.dword	_ZN34_INTERNAL_c729113f_4_k_cu_44eedbc24cuda3std3__45__cpo7crbeginE
	.align		8
        /*0038*/ 	.dword	_ZN34_INTERNAL_c729113f_4_k_cu_44eedbc24cuda3std3__45__cpo5crendE
	.align		8
        /*0040*/ 	.dword	_ZN34_INTERNAL_c729113f_4_k_cu_44eedbc24cuda3std3__436_GLOBAL__N__c729113f_4_k_cu_44eedbc26ignoreE
	.align		8
        /*0048*/ 	.dword	_ZN34_INTERNAL_c729113f_4_k_cu_44eedbc24cuda3std3__419piecewise_constructE
	.align		8
        /*0050*/ 	.dword	_ZN34_INTERNAL_c729113f_4_k_cu_44eedbc24cuda3std3__48in_placeE
	.align		8
        /*0058*/ 	.dword	_ZN34_INTERNAL_c729113f_4_k_cu_44eedbc24cuda3std3__420unreachable_sentinelE
	.align		8
        /*0060*/ 	.dword	_ZN34_INTERNAL_c729113f_4_k_cu_44eedbc24cuda3std3__47nulloptE
	.align		8
        /*0068*/ 	.dword	_ZN34_INTERNAL_c729113f_4_k_cu_44eedbc24cuda3std3__48unexpectE
	.align		8
        /*0070*/ 	.dword	_ZN34_INTERNAL_c729113f_4_k_cu_44eedbc24cuda3std6ranges3__45__cpo4swapE
	.align		8
        /*0078*/ 	.dword	_ZN34_INTERNAL_c729113f_4_k_cu_44eedbc24cuda3std6ranges3__45__cpo9iter_moveE
	.align		8
        /*0080*/ 	.dword	_ZN34_INTERNAL_c729113f_4_k_cu_44eedbc24cuda3std6ranges3__45__cpo5beginE
	.align		8
        /*0088*/ 	.dword	_ZN34_INTERNAL_c729113f_4_k_cu_44eedbc24cuda3std6ranges3__45__cpo3endE
	.align		8
        /*0090*/ 	.dword	_ZN34_INTERNAL_c729113f_4_k_cu_44eedbc24cuda3std6ranges3__45__cpo6cbeginE
	.align		8
        /*0098*/ 	.dword	_ZN34_INTERNAL_c729113f_4_k_cu_44eedbc24cuda3std6ranges3__45__cpo4cendE
	.align		8
        /*00a0*/ 	.dword	_ZN34_INTERNAL_c729113f_4_k_cu_44eedbc24cuda3std6ranges3__45__cpo7advanceE
	.align		8
        /*00a8*/ 	.dword	_ZN34_INTERNAL_c729113f_4_k_cu_44eedbc24cuda3std6ranges3__45__cpo9iter_swapE
	.align		8
        /*00b0*/ 	.dword	_ZN34_INTERNAL_c729113f_4_k_cu_44eedbc24cuda3std6ranges3__45__cpo4nextE
	.align		8
        /*00b8*/ 	.dword	_ZN34_INTERNAL_c729113f_4_k_cu_44eedbc24cuda3std6ranges3__45__cpo4prevE
	.align		8
        /*00c0*/ 	.dword	_ZN34_INTERNAL_c729113f_4_k_cu_44eedbc24cuda3std6ranges3__45__cpo4dataE
	.align		8
        /*00c8*/ 	.dword	_ZN34_INTERNAL_c729113f_4_k_cu_44eedbc24cuda3std6ranges3__45__cpo5cdataE
	.align		8
        /*00d0*/ 	.dword	_ZN34_INTERNAL_c729113f_4_k_cu_44eedbc24cuda3std6ranges3__45__cpo4sizeE
	.align		8
        /*00d8*/ 	.dword	_ZN34_INTERNAL_c729113f_4_k_cu_44eedbc24cuda3std6ranges3__45__cpo5ssizeE
	.align		8
        /*00e0*/ 	.dword	_ZN34_INTERNAL_c729113f_4_k_cu_44eedbc24cuda3std6ranges3__45__cpo8distanceE
	.align		8
        /*00e8*/ 	.dword	_ZN34_INTERNAL_c729113f_4_k_cu_44eedbc26thrust24THRUST_300001_SM_1000_NS8cuda_cub3parE
	.align		8
        /*00f0*/ 	.dword	_ZN34_INTERNAL_c729113f_4_k_cu_44eedbc26thrust24THRUST_300001_SM_1000_NS8cuda_cub10par_nosyncE
	.align		8
        /*00f8*/ 	.dword	_ZN34_INTERNAL_c729113f_4_k_cu_44eedbc26thrust24THRUST_300001_SM_1000_NS6system6detail10sequential3seqE
	.align		8
        /*0100*/ 	.dword	_ZN34_INTERNAL_c729113f_4_k_cu_44eedbc26thrust24THRUST_300001_SM_1000_NS6system3cpp3parE
	.align		8
        /*0108*/ 	.dword	_ZN34_INTERNAL_c729113f_4_k_cu_44eedbc26thrust24THRUST_300001_SM_1000_NS12placeholders2_1E
	.align		8
        /*0110*/ 	.dword	_ZN34_INTERNAL_c729113f_4_k_cu_44eedbc26thrust24THRUST_300001_SM_1000_NS12placeholders2_2E
	.align		8
        /*0118*/ 	.dword	_ZN34_INTERNAL_c729113f_4_k_cu_44eedbc26thrust24THRUST_300001_SM_1000_NS12placeholders2_3E
	.align		8
        /*0120*/ 	.dword	_ZN34_INTERNAL_c729113f_4_k_cu_44eedbc26thrust24THRUST_300001_SM_1000_NS12placeholders2_4E
	.align		8
        /*0128*/ 	.dword	_ZN34_INTERNAL_c729113f_4_k_cu_44eedbc26thrust24THRUST_300001_SM_1000_NS12placeholders2_5E
	.align		8
        /*0130*/ 	.dword	_ZN34_INTERNAL_c729113f_4_k_cu_44eedbc26thrust24THRUST_300001_SM_1000_NS12placeholders2_6E
	.align		8
        /*0138*/ 	.dword	_ZN34_INTERNAL_c729113f_4_k_cu_44eedbc26thrust24THRUST_300001_SM_1000_NS12placeholders2_7E
	.align		8
        /*0140*/ 	.dword	_ZN34_INTERNAL_c729113f_4_k_cu_44eedbc26thrust24THRUST_300001_SM_1000_NS12placeholders2_8E
	.align		8
        /*0148*/ 	.dword	_ZN34_INTERNAL_c729113f_4_k_cu_44eedbc26thrust24THRUST_300001_SM_1000_NS12placeholders2_9E
	.align		8
        /*0150*/ 	.dword	_ZN34_INTERNAL_c729113f_4_k_cu_44eedbc26thrust24THRUST_300001_SM_1000_NS12placeholders3_10E
	.align		8
        /*0158*/ 	.dword	_ZN34_INTERNAL_c729113f_4_k_cu_44eedbc26thrust24THRUST_300001_SM_1000_NS3seqE
	.align		8
        /*0160*/ 	.dword	_ZN34_INTERNAL_c729113f_4_k_cu_44eedbc26thrust24THRUST_300001_SM_1000_NS6deviceE
	.align		8
        /*0168*/ 	.dword	$str
	.align		8
        /*0170*/ 	.dword	$str$1
	.align		8
        /*0178*/ 	.dword	$str$2
	.align		8
        /*0180*/ 	.dword	$str$3
	.align		8
        /*0188*/ 	.dword	$str$4
	.align		8
        /*0190*/ 	.dword	$str$5
	.align		8
        /*0198*/ 	.dword	$str$6
	.align		8
        /*01a0*/ 	.dword	$str$7
	.align		8
        /*01a8*/ 	.dword	vprintf


//--------------------- .text._ZN3cub18CUB_300001_SM_10006detail11EmptyKernelIvEEvv --------------------------
	.section	.text._ZN3cub18CUB_300001_SM_10006detail11EmptyKernelIvEEvv,"ax",@progbits
	.align	128
        .global         _ZN3cub18CUB_300001_SM_10006detail11EmptyKernelIvEEvv
        .type           _ZN3cub18CUB_300001_SM_10006detail11EmptyKernelIvEEvv,@function
        .size           _ZN3cub18CUB_300001_SM_10006detail11EmptyKernelIvEEvv,(.L_x_65 - _ZN3cub18CUB_300001_SM_10006detail11EmptyKernelIvEEvv)
        .other          _ZN3cub18CUB_300001_SM_10006detail11EmptyKernelIvEEvv,@"STO_CUDA_ENTRY STV_DEFAULT"
_ZN3cub18CUB_300001_SM_10006detail11EmptyKernelIvEEvv:
.text._ZN3cub18CUB_300001_SM_10006detail11EmptyKernelIvEEvv:
[----:B------:R-:W-:Y:S01]  /*0000*/  LDC R1, c[0x0][0x37c] ;  /* 0x0000df00ff017b82 */ /* 0x000fe20000000800 */
[----:B------:R-:W-:Y:S05]  /*0010*/  EXIT ;  /* 0x000000000000794d */ /* 0x000fea0003800000 */
.L_x_0:
[----:B------:R-:W-:-:S00]  /*0020*/  BRA `(.L_x_0) ;  /* 0xfffffffc00fc7947 */ /* 0x000fc0000383ffff */
[----:B------:R-:W-:-:S00]  /*0030*/  NOP ;  /* 0x0000000000007918 */ /* 0x000fc00000000000 */
        /* <DEDUP_REMOVED lines=12> */
.L_x_65:


//--------------------- .text._Z11test_kernelv    --------------------------
	.section	.text._Z11test_kernelv,"ax",@progbits
	.align	128
        .global         _Z11test_kernelv
        .type           _Z11test_kernelv,@function
        .size           _Z11test_kernelv,(.L_x_66 - _Z11test_kernelv)
        .other          _Z11test_kernelv,@"STO_CUDA_ENTRY STV_DEFAULT"
_Z11test_kernelv:
.text._Z11test_kernelv:
[----:B------:R-:W0:Y:S08]  /*0000*/  LDC R1, c[0x0][0x37c] ;  /* 0x0000df00ff017b82 */ /* 0x000e300000000800 */
[----:B------:R-:W1:Y:S01]  /*0010*/  LDC R2, c[0x0][0x2f8] ;  /* 0x0000be00ff027b82 */ /* 0x000e620000000800 */
[----:B0-----:R-:W-:Y:S01]  /*0020*/  VIADD R1, R1, 0xffffff70 ;  /* 0xffffff7001017836 */ /* 0x001fe20000000000 */
[----:B------:R-:W-:Y:S01]  /*0030*/  MOV R0, 0x1a8 ;  /* 0x000001a800007802 */ /* 0x000fe20000000f00 */
[----:B------:R-:W-:Y:S01]  /*0040*/  IMAD.MOV.U32 R10, RZ, RZ, 0x40000002 ;  /* 0x40000002ff0a7424 */ /* 0x000fe200078e00ff */
[----:B------:R-:W0:Y:S01]  /*0050*/  LDCU UR4, c[0x0][0x2fc] ;  /* 0x00005f80ff0477ac */ /* 0x000e220008000800 */
[----:B------:R-:W-:-:S02]  /*0060*/  IMAD.MOV.U32 R11, RZ, RZ, 0x400 ;  /* 0x00000400ff0b7424 */ /* 0x000fc400078e00ff */
[----:B------:R-:W-:Y:S01]  /*0070*/  IMAD.MOV.U32 R12, RZ, RZ, 0x1e ;  /* 0x0000001eff0c7424 */ /* 0x000fe200078e00ff */
[----:B------:R2:W3:Y:S01]  /*0080*/  LDC.64 R8, c[0x4][R0] ;  /* 0x0100000000087b82 */ /* 0x0004e20000000a00 */
[----:B------:R-:W4:Y:S01]  /*0090*/  LDCU.64 UR6, c[0x4][0x1a0] ;  /* 0x01003400ff0677ac */ /* 0x000f220008000a00 */
[----:B------:R2:W-:Y:S01]  /*00a0*/  STL.64 [R1], R10 ;  /* 0x0000000a01007387 */ /* 0x0005e20000100a00 */
[----:B------:R-:W-:Y:S02]  /*00b0*/  IMAD.MOV.U32 R18, RZ, RZ, R1 ;  /* 0x000000ffff127224 */ /* 0x000fe400078e0001 */
[----:B------:R-:W-:Y:S01]  /*00c0*/  IMAD.MOV.U32 R19, RZ, RZ, RZ ;  /* 0x000000ffff137224 */ /* 0x000fe200078e00ff */
[----:B------:R2:W-:Y:S01]  /*00d0*/  STL [R1+0x80], R12 ;  /* 0x0000800c01007387 */ /* 0x0005e20000100800 */
[----:B-1----:R-:W-:Y:S01]  /*00e0*/  IADD3 R17, P0, P1, R1, 0x80, R2 ;  /* 0x0000008001117810 */ /* 0x002fe2000791e002 */
[----:B------:R-:W-:Y:S01]  /*00f0*/  IMAD.MOV.U32 R2, RZ, RZ, 0x2 ;  /* 0x00000002ff027424 */ /* 0x000fe200078e00ff */
[----:B----4-:R-:W-:Y:S01]  /*0100*/  MOV R4, UR6 ;  /* 0x0000000600047c02 */ /* 0x010fe20008000f00 */
[----:B------:R-:W-:Y:S01]  /*0110*/  IMAD.U32 R5, RZ, RZ, UR7 ;  /* 0x00000007ff057e24 */ /* 0x000fe2000f8e00ff */
[----:B0-----:R-:W-:-:S02]  /*0120*/  IADD3.X R16, PT, PT, RZ, UR4, RZ, P0, P1 ;  /* 0x00000004ff107c10 */ /* 0x001fc400087e24ff */
[----:B------:R-:W-:-:S03]  /*0130*/  MOV R6, R17 ;  /* 0x0000001100067202 */ /* 0x000fc60000000f00 */
[----:B--2---:R-:W-:-:S07]  /*0140*/  IMAD.MOV.U32 R7, RZ, RZ, R16 ;  /* 0x000000ffff077224 */ /* 0x004fce00078e0010 */
[----:B------:R-:W-:-:S07]  /*0150*/  LEPC R20, `(.L_x_1) ;  /* 0x000000001014794e */ /* 0x000fce0000000000 */
[----:B---3--:R-:W-:Y:S05]  /*0160*/  CALL.ABS.NOINC R8 ;  /* 0x0000000008007343 */ /* 0x008fea0003c00000 */
.L_x_1:
[----:B------:R-:W-:Y:S01]  /*0170*/  BSSY.RECONVERGENT B0, `(.L_x_2) ;  /* 0x0000017000007945 */ /* 0x000fe20003800200 */
[----:B------:R-:W-:-:S07]  /*0180*/  IMAD.MOV.U32 R23, RZ, RZ, 0x20 ;  /* 0x00000020ff177424 */ /* 0x000fce00078e00ff */
.L_x_4:
[----:B------:R-:W-:-:S06]  /*0190*/  IMAD R0, R19, 0x4, R18 ;  /* 0x0000000413007824 */ /* 0x000fcc00078e0212 */
[----:B------:R-:W2:Y:S01]  /*01a0*/  LDL R0, [R0] ;  /* 0x0000000000007983 */ /* 0x000ea20000100800 */
[----:B------:R-:W-:-:S05]  /*01b0*/  IMAD.MOV.U32 R3, RZ, RZ, -0x1 ;  /* 0xffffffffff037424 */ /* 0x000fca00078e00ff */
[----:B------:R-:W-:-:S04]  /*01c0*/  SHF.L.U32 R3, R3, R2, RZ ;  /* 0x0000000203037219 */ /* 0x000fc800000006ff */
[----:B--2---:R-:W-:-:S06]  /*01d0*/  LOP3.LUT R3, R0, R3, RZ, 0xc0, !PT ;  /* 0x0000000300037212 */ /* 0x004fcc00078ec0ff */
[----:B------:R-:W0:Y:S08]  /*01e0*/  BREV R3, R3 ;  /* 0x0000000300037301 */ /* 0x000e300000000000 */
[----:B0-----:R-:W0:Y:S02]  /*01f0*/  FLO.U32.SH R2, R3 ;  /* 0x0000000300027300 */ /* 0x001e2400000e0400 */
[----:B0-----:R-:W-:-:S04]  /*0200*/  IADD3 R4, PT, PT, R2, 0x1, RZ ;  /* 0x0000000102047810 */ /* 0x001fc80007ffe0ff */
[----:B------:R-:W-:-:S13]  /*0210*/  ISETP.NE.AND P0, PT, R4, RZ, PT ;  /* 0x000000ff0400720c */ /* 0x000fda0003f05270 */
[----:B------:R-:W-:Y:S05]  /*0220*/  @P0 BRA `(.L_x_3) ;  /* 0x0000000000180947 */ /* 0x000fea0003800000 */
[----:B------:R-:W-:Y:S02]  /*0230*/  VIADD R19, R19, 0x1 ;  /* 0x0000000113137836 */ /* 0x000fe40000000000 */
[----:B------:R-:W-:-:S03]  /*0240*/  IMAD.MOV.U32 R2, RZ, RZ, RZ ;  /* 0x000000ffff027224 */ /* 0x000fc600078e00ff */
[----:B------:R-:W-:-:S13]  /*0250*/  ISETP.NE.AND P0, PT, R19, 0x20, PT ;  /* 0x000000201300780c */ /* 0x000fda0003f05270 */
[----:B------:R-:W-:Y:S05]  /*0260*/  @P0 BRA `(.L_x_4) ;  /* 0xfffffffc00c80947 */ /* 0x000fea000383ffff */
[----:B------:R-:W-:Y:S01]  /*0270*/  IMAD.MOV.U32 R0, RZ, RZ, -0x1 ;  /* 0xffffffffff007424 */ /* 0x000fe200078e00ff */
[----:B------:R-:W-:Y:S06]  /*0280*/  BRA `(.L_x_5) ;  /* 0x0000000000147947 */ /* 0x000fec0003800000 */
.L_x_3:
[----:B------:R-:W-:Y:S01]  /*0290*/  ISETP.GT.U32.AND P0, PT, R4, 0x1e, PT ;  /* 0x0000001e0400780c */ /* 0x000fe20003f04070 */
[----:B------:R-:W-:Y:S01]  /*02a0*/  VIADD R23, R19, 0x1 ;  /* 0x0000000113177836 */ /* 0x000fe20000000000 */
[----:B------:R-:W-:Y:S02]  /*02b0*/  IADD3 R0, PT, PT, -R2, 0x1f, RZ ;  /* 0x0000001f02007810 */ /* 0x000fe40007ffe1ff */
[----:B------:R-:W-:-:S09]  /*02c0*/  SEL R2, R4, RZ, !P0 ;  /* 0x000000ff04027207 */ /* 0x000fd20004000000 */
[----:B------:R-:W-:-:S07]  /*02d0*/  @!P0 IADD3 R23, PT, PT, R19, RZ, RZ ;  /* 0x000000ff13178210 */ /* 0x000fce0007ffe0ff */
.L_x_5:
[----:B------:R-:W-:Y:S05]  /*02e0*/  BSYNC.RECONVERGENT B0 ;  /* 0x0000000000007941 */ /* 0x000fea0003800200 */
.L_x_2:
[----:B------:R-:W-:Y:S01]  /*02f0*/  MOV R3, 0x1a8 ;  /* 0x000001a800037802 */ /* 0x000fe20000000f00 */
[----:B------:R0:W-:Y:S01]  /*0300*/  STL [R1+0x80], R0 ;  /* 0x0000800001007387 */ /* 0x0001e20000100800 */
[----:B------:R-:W1:Y:S01]  /*0310*/  LDCU.64 UR4, c[0x4][0x1a0] ;  /* 0x01003400ff0477ac */ /* 0x000e620008000a00 */
[----:B------:R-:W-:Y:S01]  /*0320*/  IMAD.MOV.U32 R6, RZ, RZ, R17 ;  /* 0x000000ffff067224 */ /* 0x000fe200078e0011 */
[----:B------:R0:W2:Y:S01]  /*0330*/  LDC.64 R8, c[0x4][R3] ;  /* 0x0100000003087b82 */ /* 0x0000a20000000a00 */
[----:B------:R-:W-:Y:S01]  /*0340*/  MOV R7, R16 ;  /* 0x0000001000077202 */ /* 0x000fe20000000f00 */
[----:B-1----:R-:W-:Y:S02]  /*0350*/  IMAD.U32 R4, RZ, RZ, UR4 ;  /* 0x00000004ff047e24 */ /* 0x002fe4000f8e00ff */
[----:B0-----:R-:W-:-:S07]  /*0360*/  IMAD.U32 R5, RZ, RZ, UR5 ;  /* 0x00000005ff057e24 */ /* 0x001fce000f8e00ff */
[----:B------:R-:W-:-:S07]  /*0370*/  LEPC R20, `(.L_x_6) ;  /* 0x000000001014794e */ /* 0x000fce0000000000 */
[----:B--2---:R-:W-:Y:S05]  /*0380*/  CALL.ABS.NOINC R8 ;  /* 0x0000000008007343 */ /* 0x004fea0003c00000 */
.L_x_6:
[----:B------:R-:W-:Y:S01]  /*0390*/  ISETP.GT.AND P0, PT, R23, 0x1f, PT ;  /* 0x0000001f1700780c */ /* 0x000fe20003f04270 */
[----:B------:R-:W-:Y:S01]  /*03a0*/  BSSY.RECONVERGENT B0, `(.L_x_7) ;  /* 0x0000017000007945 */ /* 0x000fe20003800200 */
[----:B------:R-:W-:-:S11]  /*03b0*/  IMAD.MOV.U32 R0, RZ, RZ, -0x1 ;  /* 0xffffffffff007424 */ /* 0x000fd600078e00ff */
[----:B------:R-:W-:Y:S05]  /*03c0*/  @P0 BRA `(.L_x_8) ;  /* 0x0000000000500947 */ /* 0x000fea0003800000 */
[----:B------:R-:W-:-:S06]  /*03d0*/  IMAD R0, R23, 0x4, R18 ;  /* 0x0000000417007824 */ /* 0x000fcc00078e0212 */
[----:B------:R-:W2:Y:S01]  /*03e0*/  LDL R0, [R0] ;  /* 0x0000000000007983 */ /* 0x000ea20000100800 */
[----:B------:R-:W-:-:S05]  /*03f0*/  IMAD.MOV.U32 R3, RZ, RZ, -0x1 ;  /* 0xffffffffff037424 */ /* 0x000fca00078e00ff */
[----:B------:R-:W-:-:S04]  /*0400*/  SHF.L.U32 R3, R3, R2, RZ ;  /* 0x0000000203037219 */ /* 0x000fc800000006ff */
[----:B--2---:R-:W-:-:S06]  /*0410*/  LOP3.LUT R3, R0, R3, RZ, 0xc0, !PT ;  /* 0x0000000300037212 */ /* 0x004fcc00078ec0ff */
[----:B------:R-:W0:Y:S08]  /*0420*/  BREV R3, R3 ;  /* 0x0000000300037301 */ /* 0x000e300000000000 */
[----:B0-----:R-:W0:Y:S02]  /*0430*/  FLO.U32.SH R2, R3 ;  /* 0x0000000300027300 */ /* 0x001e2400000e0400 */
[----:B0-----:R-:W-:-:S13]  /*0440*/  ISETP.NE.AND P0, PT, R2, -0x1, PT ;  /* 0xffffffff0200780c */ /* 0x001fda0003f05270 */
[----:B------:R-:W-:Y:S05]  /*0450*/  @P0 BRA `(.L_x_9) ;  /* 0x0000000000280947 */ /* 0x000fea0003800000 */
.L_x_10:
[----:B------:R-:W-:Y:S01]  /*0460*/  IADD3 R23, PT, PT, R23, 0x1, RZ ;  /* 0x0000000117177810 */ /* 0x000fe20007ffe0ff */
[----:B------:R-:W-:-:S03]  /*0470*/  IMAD.MOV.U32 R0, RZ, RZ, -0x1 ;  /* 0xffffffffff007424 */ /* 0x000fc600078e00ff */
[----:B------:R-:W-:-:S13]  /*0480*/  ISETP.NE.AND P0, PT, R23, 0x20, PT ;  /* 0x000000201700780c */ /* 0x000fda0003f05270 */
[----:B------:R-:W-:Y:S05]  /*0490*/  @!P0 BRA `(.L_x_8) ;  /* 0x00000000001c8947 */ /* 0x000fea0003800000 */
[----:B------:R-:W-:-:S05]  /*04a0*/  IMAD R3, R23, 0x4, R18 ;  /* 0x0000000417037824 */ /* 0x000fca00078e0212 */
[----:B------:R-:W2:Y:S02]  /*04b0*/  LDL R0, [R3] ;  /* 0x0000000003007983 */ /* 0x000ea40000100800 */
[----:B--2---:R-:W0:Y:S08]  /*04c0*/  BREV R0, R0 ;  /* 0x0000000000007301 */ /* 0x004e300000000000 */
[----:B0-----:R-:W0:Y:S02]  /*04d0*/  FLO.U32.SH R2, R0 ;  /* 0x0000000000027300 */ /* 0x001e2400000e0400 */
[----:B0-----:R-:W-:-:S13]  /*04e0*/  ISETP.NE.AND P0, PT, R2, -0x1, PT ;  /* 0xffffffff0200780c */ /* 0x001fda0003f05270 */
[----:B------:R-:W-:Y:S05]  /*04f0*/  @!P0 BRA `(.L_x_10) ;  /* 0xfffffffc00d88947 */ /* 0x000fea000383ffff */
.L_x_9:
[----:B------:R-:W-:-:S07]  /*0500*/  IADD3 R0, PT, PT, -R2, 0x1f, RZ ;  /* 0x0000001f02007810 */ /* 0x000fce0007ffe1ff */
.L_x_8:
[----:B------:R-:W-:Y:S05]  /*0510*/  BSYNC.RECONVERGENT B0 ;  /* 0x0000000000007941 */ /* 0x000fea0003800200 */
.L_x_7:
[----:B------:R-:W-:Y:S01]  /*0520*/  MOV R2, 0x1a8 ;  /* 0x000001a800027802 */ /* 0x000fe20000000f00 */
[----:B------:R0:W-:Y:S01]  /*0530*/  STL [R1+0x80], R0 ;  /* 0x0000800001007387 */ /* 0x0001e20000100800 */
[----:B------:R-:W1:Y:S01]  /*0540*/  LDCU.64 UR4, c[0x4][0x1a0] ;  /* 0x01003400ff0477ac */ /* 0x000e620008000a00 */
[----:B------:R-:W-:Y:S02]  /*0550*/  IMAD.MOV.U32 R6, RZ, RZ, R17 ;  /* 0x000000ffff067224 */ /* 0x000fe400078e0011 */
[----:B------:R-:W-:Y:S01]  /*0560*/  IMAD.MOV.U32 R7, RZ, RZ, R16 ;  /* 0x000000ffff077224 */ /* 0x000fe200078e0010 */
[----:B------:R-:W2:Y:S01]  /*0570*/  LDC.64 R2, c[0x4][R2] ;  /* 0x0100000002027b82 */ /* 0x000ea20000000a00 */
[----:B-1----:R-:W-:Y:S01]  /*0580*/  IMAD.U32 R4, RZ, RZ, UR4 ;  /* 0x00000004ff047e24 */ /* 0x002fe2000f8e00ff */
[----:B0-----:R-:W-:-:S07]  /*0590*/  MOV R5, UR5 ;  /* 0x0000000500057c02 */ /* 0x001fce0008000f00 */
[----:B------:R-:W-:-:S07]  /*05a0*/  LEPC R20, `(.L_x_11) ;  /* 0x000000001014794e */ /* 0x000fce0000000000 */
[----:B--2---:R-:W-:Y:S05]  /*05b0*/  CALL.ABS.NOINC R2 ;  /* 0x0000000002007343 */ /* 0x004fea0003c00000 */
.L_x_11:
[----:B------:R-:W-:Y:S05]  /*05c0*/  EXIT ;  /* 0x000000000000794d */ /* 0x000fea0003800000 */
.L_x_12:
        /* <DEDUP_REMOVED lines=11> */
.L_x_66:


//--------------------- .text._Z24graph_orientation_kernelPjS_jj --------------------------
	.section	.text._Z24graph_orientation_kernelPjS_jj,"ax",@progbits
	.align	128
        .global         _Z24graph_orientation_kernelPjS_jj
        .type           _Z24graph_orientation_kernelPjS_jj,@function
        .size           _Z24graph_orientation_kernelPjS_jj,(.L_x_67 - _Z24graph_orientation_kernelPjS_jj)
        .other          _Z24graph_orientation_kernelPjS_jj,@"STO_CUDA_ENTRY STV_DEFAULT"
_Z24graph_orientation_kernelPjS_jj:
.text._Z24graph_orientation_kernelPjS_jj:
[----:B------:R-:W0:Y:S01]  /*0000*/  LDC R1, c[0x0][0x37c] ;  /* 0x0000df00ff017b82 */ /* 0x000e220000000800 */
[----:B------:R-:W1:Y:S01]  /*0010*/  S2R R31, SR_TID.X ;  /* 0x00000000001f7919 */ /* 0x000e620000002100 */
[----:B------:R-:W2:Y:S01]  /*0020*/  LDCU UR4, c[0x0][0x2f8] ;  /* 0x00005f00ff0477ac */ /* 0x000ea20008000800 */
[----:B0-----:R-:W-:-:S05]  /*0030*/  VIADD R1, R1, 0xffffff80 ;  /* 0xffffff8001017836 */ /* 0x001fca0000000000 */
[----:B------:R-:W0:Y:S01]  /*0040*/  S2UR UR6, SR_CTAID.X ;  /* 0x00000000000679c3 */ /* 0x000e220000002500 */
[----:B------:R-:W3:Y:S01]  /*0050*/  S2R R16, SR_CTAID.Y ;  /* 0x0000000000107919 */ /* 0x000ee20000002600 */
[----:B------:R-:W4:Y:S01]  /*0060*/  LDCU UR5, c[0x0][0x2fc] ;  /* 0x00005f80ff0577ac */ /* 0x000f220008000800 */
[----:B------:R-:W-:Y:S01]  /*0070*/  BSSY.RECONVERGENT B0, `(.L_x_13) ;  /* 0x0000056000007945 */ /* 0x000fe20003800200 */
[----:B------:R-:W0:Y:S04]  /*0080*/  LDCU.64 UR36, c[0x0][0x358] ;  /* 0x00006b00ff2477ac */ /* 0x000e280008000a00 */
[----:B------:R-:W0:Y:S01]  /*0090*/  LDC R32, c[0x0][0x360] ;  /* 0x0000d800ff207b82 */ /* 0x000e220000000800 */
[----:B--2---:R-:W-:-:S05]  /*00a0*/  IADD3 R30, P1, PT, R1, UR4, RZ ;  /* 0x00000004011e7c10 */ /* 0x004fca000ff3e0ff */
[----:B----4-:R-:W-:Y:S01]  /*00b0*/  IMAD.X R28, RZ, RZ, UR5, P1 ;  /* 0x00000005ff1c7e24 */ /* 0x010fe200088e06ff */
[----:B-1----:R-:W-:-:S13]  /*00c0*/  ISETP.GT.U32.AND P0, PT, R31, 0x1f, PT ;  /* 0x0000001f1f00780c */ /* 0x002fda0003f04070 */
[----:B---3--:R-:W-:Y:S05]  /*00d0*/  @P0 BRA `(.L_x_14) ;  /* 0x00000004003c0947 */ /* 0x008fea0003800000 */
[----:B0-----:R-:W0:Y:S01]  /*00e0*/  I2F.U32.RP R6, R32 ;  /* 0x0000002000067306 */ /* 0x001e220000209000 */
[C---:B------:R-:W-:Y:S01]  /*00f0*/  IADD3 R0, PT, PT, R32.reuse, R31, RZ ;  /* 0x0000001f20007210 */ /* 0x040fe20007ffe0ff */
[----:B------:R-:W-:Y:S01]  /*0100*/  BSSY.RECONVERGENT B1, `(.L_x_15) ;  /* 0x0000030000017945 */ /* 0x000fe20003800200 */
[----:B------:R-:W-:Y:S02]  /*0110*/  ISETP.NE.U32.AND P2, PT, R32, RZ, PT ;  /* 0x000000ff2000720c */ /* 0x000fe40003f45070 */
[C---:B------:R-:W-:Y:S02]  /*0120*/  ISETP.GE.U32.AND P0, PT, R0.reuse, 0x20, PT ;  /* 0x000000200000780c */ /* 0x040fe40003f06070 */
[----:B------:R-:W-:Y:S02]  /*0130*/  VIMNMX.U32 R5, PT, PT, R0, 0x20, !PT ;  /* 0x0000002000057848 */ /* 0x000fe40007fe0000 */
[----:B------:R-:W-:-:S04]  /*0140*/  SEL R4, RZ, 0x1, P0 ;  /* 0x00000001ff047807 */ /* 0x000fc80000000000 */
[----:B------:R-:W-:Y:S01]  /*0150*/  IADD3 R5, PT, PT, R5, -R0, -R4 ;  /* 0x8000000005057210 */ /* 0x000fe20007ffe804 */
[----:B0-----:R-:W0:Y:S02]  /*0160*/  MUFU.RCP R6, R6 ;  /* 0x0000000600067308 */ /* 0x001e240000001000 */
[----:B0-----:R-:W-:-:S06]  /*0170*/  VIADD R2, R6, 0xffffffe ;  /* 0x0ffffffe06027836 */ /* 0x001fcc0000000000 */
[----:B------:R0:W1:Y:S02]  /*0180*/  F2I.FTZ.U32.TRUNC.NTZ R3, R2 ;  /* 0x0000000200037305 */ /* 0x000064000021f000 */
[----:B0-----:R-:W-:Y:S02]  /*0190*/  IMAD.MOV.U32 R2, RZ, RZ, RZ ;  /* 0x000000ffff027224 */ /* 0x001fe400078e00ff */
[----:B-1----:R-:W-:-:S04]  /*01a0*/  IMAD.MOV R7, RZ, RZ, -R3 ;  /* 0x000000ffff077224 */ /* 0x002fc800078e0a03 */
[----:B------:R-:W-:-:S04]  /*01b0*/  IMAD R7, R7, R32, RZ ;  /* 0x0000002007077224 */ /* 0x000fc800078e02ff */
[----:B------:R-:W-:-:S06]  /*01c0*/  IMAD.HI.U32 R6, R3, R7, R2 ;  /* 0x0000000703067227 */ /* 0x000fcc00078e0002 */
[----:B------:R-:W-:-:S04]  /*01d0*/  IMAD.HI.U32 R3, R6, R5, RZ ;  /* 0x0000000506037227 */ /* 0x000fc800078e00ff */
[----:B------:R-:W-:-:S04]  /*01e0*/  IMAD.MOV R0, RZ, RZ, -R3 ;  /* 0x000000ffff007224 */ /* 0x000fc800078e0a03 */
[----:B------:R-:W-:-:S05]  /*01f0*/  IMAD R5, R32, R0, R5 ;  /* 0x0000000020057224 */ /* 0x000fca00078e0205 */
[----:B------:R-:W-:-:S13]  /*0200*/  ISETP.GE.U32.AND P0, PT, R5, R32, PT ;  /* 0x000000200500720c */ /* 0x000fda0003f06070 */
[----:B------:R-:W-:Y:S02]  /*0210*/  @P0 IMAD.IADD R5, R5, 0x1, -R32 ;  /* 0x0000000105050824 */ /* 0x000fe400078e0a20 */
[----:B------:R-:W-:-:S03]  /*0220*/  @P0 VIADD R3, R3, 0x1 ;  /* 0x0000000103030836 */ /* 0x000fc60000000000 */
[----:B------:R-:W-:Y:S02]  /*0230*/  ISETP.GE.U32.AND P1, PT, R5, R32, PT ;  /* 0x000000200500720c */ /* 0x000fe40003f26070 */
[----:B------:R-:W0:Y:S11]  /*0240*/  LDC R5, c[0x0][0x394] ;  /* 0x0000e500ff057b82 */ /* 0x000e360000000800 */
[----:B------:R-:W-:-:S02]  /*0250*/  @P1 IADD3 R3, PT, PT, R3, 0x1, RZ ;  /* 0x0000000103031810 */ /* 0x000fc40007ffe0ff */
[----:B------:R-:W-:-:S05]  /*0260*/  @!P2 LOP3.LUT R3, RZ, R32, RZ, 0x33, !PT ;  /* 0x00000020ff03a212 */ /* 0x000fca00078e33ff */
[----:B------:R-:W-:-:S05]  /*0270*/  IMAD.IADD R4, R4, 0x1, R3 ;  /* 0x0000000104047824 */ /* 0x000fca00078e0203 */
[C---:B------:R-:W-:Y:S02]  /*0280*/  LOP3.LUT R0, R4.reuse, 0x3, RZ, 0xc0, !PT ;  /* 0x0000000304007812 */ /* 0x040fe400078ec0ff */
[----:B------:R-:W-:Y:S02]  /*0290*/  ISETP.GE.U32.AND P1, PT, R4, 0x3, PT ;  /* 0x000000030400780c */ /* 0x000fe40003f26070 */
[----:B------:R-:W-:Y:S01]  /*02a0*/  ISETP.NE.AND P0, PT, R0, 0x3, PT ;  /* 0x000000030000780c */ /* 0x000fe20003f05270 */
[----:B0-----:R-:W-:Y:S02]  /*02b0*/  IMAD R0, R5, UR6, R16 ;  /* 0x0000000605007c24 */ /* 0x001fe4000f8e0210 */
[----:B------:R-:W-:Y:S02]  /*02c0*/  IMAD.MOV.U32 R5, RZ, RZ, R31 ;  /* 0x000000ffff057224 */ /* 0x000fe400078e001f */
[----:B------:R-:W-:-:S08]  /*02d0*/  IMAD.SHL.U32 R0, R0, 0x400, RZ ;  /* 0x0000040000007824 */ /* 0x000fd000078e00ff */
[----:B------:R-:W-:Y:S05]  /*02e0*/  @!P0 BRA `(.L_x_16) ;  /* 0x0000000000448947 */ /* 0x000fea0003800000 */
[----:B------:R-:W0:Y:S01]  /*02f0*/  S2R R8, SR_CgaCtaId ;  /* 0x0000000000087919 */ /* 0x000e220000008800 */
[----:B------:R-:W1:Y:S01]  /*0300*/  LDC.64 R2, c[0x0][0x380] ;  /* 0x0000e000ff027b82 */ /* 0x000e620000000a00 */
[----:B------:R-:W-:Y:S01]  /*0310*/  MOV R5, 0x400 ;  /* 0x0000040000057802 */ /* 0x000fe20000000f00 */
[----:B------:R-:W-:Y:S02]  /*0320*/  VIADD R4, R4, 0x1 ;  /* 0x0000000104047836 */ /* 0x000fe40000000000 */
[----:B------:R-:W-:-:S03]  /*0330*/  HFMA2 R9, -RZ, RZ, 0, 0 ;  /* 0x00000000ff097431 */ /* 0x000fc600000001ff */
[----:B------:R-:W-:Y:S02]  /*0340*/  LOP3.LUT R4, R4, 0x3, RZ, 0xc0, !PT ;  /* 0x0000000304047812 */ /* 0x000fe400078ec0ff */
[----:B0-----:R-:W-:Y:S01]  /*0350*/  LEA R8, R8, R5, 0x18 ;  /* 0x0000000508087211 */ /* 0x001fe200078ec0ff */
[----:B------:R-:W-:-:S07]  /*0360*/  IMAD.MOV.U32 R5, RZ, RZ, R31 ;  /* 0x000000ffff057224 */ /* 0x000fce00078e001f */
.L_x_17:
[----:B------:R-:W-:-:S04]  /*0370*/  IMAD.IADD R7, R0, 0x1, R5 ;  /* 0x0000000100077824 */ /* 0x000fc800078e0205 */
[----:B01----:R-:W-:-:S06]  /*0380*/  IMAD.WIDE.U32 R6, R7, 0x4, R2 ;  /* 0x0000000407067825 */ /* 0x003fcc00078e0002 */
[----:B------:R-:W2:Y:S01]  /*0390*/  LDG.E R6, desc[UR36][R6.64] ;  /* 0x0000002406067981 */ /* 0x000ea2000c1e1900 */
[----:B------:R-:W-:Y:S01]  /*03a0*/  IMAD R11, R5, 0x4, R8 ;  /* 0x00000004050b7824 */ /* 0x000fe200078e0208 */
[----:B------:R-:W-:Y:S01]  /*03b0*/  IADD3 R5, PT, PT, R32, R5, RZ ;  /* 0x0000000520057210 */ /* 0x000fe20007ffe0ff */
[----:B------:R-:W-:-:S05]  /*03c0*/  VIADD R9, R9, 0x1 ;  /* 0x0000000109097836 */ /* 0x000fca0000000000 */
[----:B------:R-:W-:Y:S01]  /*03d0*/  ISETP.NE.AND P0, PT, R9, R4, PT ;  /* 0x000000040900720c */ /* 0x000fe20003f05270 */
[----:B--2---:R0:W-:-:S12]  /*03e0*/  STS [R11], R6 ;  /* 0x000000060b007388 */ /* 0x0041d80000000800 */
[----:B------:R-:W-:Y:S05]  /*03f0*/  @P0 BRA `(.L_x_17) ;  /* 0xfffffffc00dc0947 */ /* 0x000fea000383ffff */
.L_x_16:
[----:B------:R-:W-:Y:S05]  /*0400*/  BSYNC.RECONVERGENT B1 ;  /* 0x0000000000017941 */ /* 0x000fea0003800200 */
.L_x_15:
[----:B------:R-:W-:Y:S05]  /*0410*/  @!P1 BRA `(.L_x_14) ;  /* 0x00000000006c9947 */ /* 0x000fea0003800000 */
[----:B------:R-:W1:Y:S01]  /*0420*/  S2R R7, SR_CgaCtaId ;  /* 0x0000000000077919 */ /* 0x000e620000008800 */
[----:B------:R-:W2:Y:S01]  /*0430*/  LDC.64 R2, c[0x0][0x380] ;  /* 0x0000e000ff027b82 */ /* 0x000ea20000000a00 */
[----:B------:R-:W-:-:S04]  /*0440*/  MOV R4, 0x400 ;  /* 0x0000040000047802 */ /* 0x000fc80000000f00 */
[----:B-1----:R-:W-:-:S07]  /*0450*/  LEA R4, R7, R4, 0x18 ;  /* 0x0000000407047211 */ /* 0x002fce00078ec0ff */
.L_x_18:
[----:B------:R-:W-:-:S04]  /*0460*/  IMAD.IADD R7, R0, 0x1, R5 ;  /* 0x0000000100077824 */ /* 0x000fc800078e0205 */
[C---:B------:R-:W-:Y:S02]  /*0470*/  IMAD.IADD R13, R7.reuse, 0x1, R32 ;  /* 0x00000001070d7824 */ /* 0x040fe400078e0220 */
[----:B012---:R-:W-:-:S04]  /*0480*/  IMAD.WIDE.U32 R6, R7, 0x4, R2 ;  /* 0x0000000407067825 */ /* 0x007fc800078e0002 */
[C---:B------:R-:W-:Y:S02]  /*0490*/  IMAD.IADD R11, R13.reuse, 0x1, R32 ;  /* 0x000000010d0b7824 */ /* 0x040fe400078e0220 */
[----:B------:R-:W-:Y:S01]  /*04a0*/  IMAD.WIDE.U32 R12, R13, 0x4, R2 ;  /* 0x000000040d0c7825 */ /* 0x000fe200078e0002 */
[----:B------:R-:W2:Y:S03]  /*04b0*/  LDG.E R6, desc[UR36][R6.64] ;  /* 0x0000002406067981 */ /* 0x000ea6000c1e1900 */
[C---:B------:R-:W-:Y:S02]  /*04c0*/  IMAD.IADD R9, R11.reuse, 0x1, R32 ;  /* 0x000000010b097824 */ /* 0x040fe400078e0220 */
[--C-:B------:R-:W-:Y:S01]  /*04d0*/  IMAD.WIDE.U32 R10, R11, 0x4, R2.reuse ;  /* 0x000000040b0a7825 */ /* 0x100fe200078e0002 */
[----:B------:R-:W3:Y:S03]  /*04e0*/  LDG.E R12, desc[UR36][R12.64] ;  /* 0x000000240c0c7981 */ /* 0x000ee6000c1e1900 */
[----:B------:R-:W-:-:S02]  /*04f0*/  IMAD.WIDE.U32 R8, R9, 0x4, R2 ;  /* 0x0000000409087825 */ /* 0x000fc400078e0002 */
[----:B------:R-:W4:Y:S04]  /*0500*/  LDG.E R10, desc[UR36][R10.64] ;  /* 0x000000240a0a7981 */ /* 0x000f28000c1e1900 */
[----:B------:R-:W5:Y:S01]  /*0510*/  LDG.E R8, desc[UR36][R8.64] ;  /* 0x0000002408087981 */ /* 0x000f62000c1e1900 */
[----:B------:R-:W-:-:S05]  /*0520*/  LEA R21, R5, R4, 0x2 ;  /* 0x0000000405157211 */ /* 0x000fca00078e10ff */
[----:B------:R-:W-:-:S04]  /*0530*/  IMAD R15, R32, 0x4, R21 ;  /* 0x00000004200f7824 */ /* 0x000fc800078e0215 */
[----:B------:R-:W-:-:S04]  /*0540*/  IMAD R17, R32, 0x4, R15 ;  /* 0x0000000420117824 */ /* 0x000fc800078e020f */
[C---:B------:R-:W-:Y:S02]  /*0550*/  IMAD R19, R32.reuse, 0x4, R17 ;  /* 0x0000000420137824 */ /* 0x040fe400078e0211 */
[----:B------:R-:W-:-:S05]  /*0560*/  IMAD R5, R32, 0x4, R5 ;  /* 0x0000000420057824 */ /* 0x000fca00078e0205 */
[----:B------:R-:W-:Y:S01]  /*0570*/  ISETP.GE.U32.AND P0, PT, R5, 0x20, PT ;  /* 0x000000200500780c */ /* 0x000fe20003f06070 */
[----:B--2---:R1:W-:Y:S04]  /*0580*/  STS [R21], R6 ;  /* 0x0000000615007388 */ /* 0x0043e80000000800 */
[----:B---3--:R1:W-:Y:S04]  /*0590*/  STS [R15], R12 ;  /* 0x0000000c0f007388 */ /* 0x0083e80000000800 */
[----:B----4-:R1:W-:Y:S04]  /*05a0*/  STS [R17], R10 ;  /* 0x0000000a11007388 */ /* 0x0103e80000000800 */
[----:B-----5:R1:W-:Y:S01]  /*05b0*/  STS [R19], R8 ;  /* 0x0000000813007388 */ /* 0x0203e20000000800 */
[----:B------:R-:W-:Y:S05]  /*05c0*/  @!P0 BRA `(.L_x_18) ;  /* 0xfffffffc00a48947 */ /* 0x000fea000383ffff */
.L_x_14:
[----:B0-----:R-:W-:Y:S05]  /*05d0*/  BSYNC.RECONVERGENT B0 ;  /* 0x0000000000007941 */ /* 0x001fea0003800200 */
.L_x_13:
[----:B------:R-:W0:Y:S01]  /*05e0*/  I2F.U32.RP R4, R32 ;  /* 0x0000002000047306 */ /* 0x000e220000209000 */
[C---:B------:R-:W-:Y:S01]  /*05f0*/  IMAD.IADD R0, R32.reuse, 0x1, R31 ;  /* 0x0000000120007824 */ /* 0x040fe200078e021f */
[----:B------:R-:W2:Y:S01]  /*0600*/  LDC R29, c[0x0][0x394] ;  /* 0x0000e500ff1d7b82 */ /* 0x000ea20000000800 */
[----:B------:R3:W-:Y:S01]  /*0610*/  STL [R1], RZ ;  /* 0x000000ff01007387 */ /* 0x0007e20000100800 */
[----:B------:R-:W-:Y:S01]  /*0620*/  ISETP.NE.U32.AND P2, PT, R32, RZ, PT ;  /* 0x000000ff2000720c */ /* 0x000fe20003f45070 */
[----:B-1----:R-:W-:Y:S01]  /*0630*/  IMAD.MOV.U32 R19, RZ, RZ, 0x1 ;  /* 0x00000001ff137424 */ /* 0x002fe200078e00ff */
[C---:B------:R-:W-:Y:S01]  /*0640*/  ISETP.GE.U32.AND P0, PT, R0.reuse, 0x20, PT ;  /* 0x000000200000780c */ /* 0x040fe20003f06070 */
[----:B------:R3:W-:Y:S01]  /*0650*/  STL [R1+0x30], RZ ;  /* 0x000030ff01007387 */ /* 0x0007e20000100800 */
[----:B------:R-:W-:Y:S02]  /*0660*/  VIMNMX.U32 R5, PT, PT, R0, 0x20, !PT ;  /* 0x0000002000057848 */ /* 0x000fe40007fe0000 */
[----:B------:R-:W-:-:S04]  /*0670*/  SEL R7, RZ, 0x1, P0 ;  /* 0x00000001ff077807 */ /* 0x000fc80000000000 */
[----:B------:R-:W-:Y:S01]  /*0680*/  IADD3 R5, PT, PT, R5, -R0, -R7 ;  /* 0x8000000005057210 */ /* 0x000fe20007ffe807 */
[----:B0-----:R-:W0:Y:S01]  /*0690*/  MUFU.RCP R4, R4 ;  /* 0x0000000400047308 */ /* 0x001e220000001000 */
[----:B--2---:R-:W-:Y:S01]  /*06a0*/  IMAD R29, R29, UR6, RZ ;  /* 0x000000061d1d7c24 */ /* 0x004fe2000f8e02ff */
[----:B0-----:R-:W-:-:S06]  /*06b0*/  IADD3 R2, PT, PT, R4, 0xffffffe, RZ ;  /* 0x0ffffffe04027810 */ /* 0x001fcc0007ffe0ff */
[----:B------:R0:W1:Y:S02]  /*06c0*/  F2I.FTZ.U32.TRUNC.NTZ R3, R2 ;  /* 0x0000000200037305 */ /* 0x000064000021f000 */
[----:B0-----:R-:W-:Y:S02]  /*06d0*/  IMAD.MOV.U32 R2, RZ, RZ, RZ ;  /* 0x000000ffff027224 */ /* 0x001fe400078e00ff */
[----:B-1----:R-:W-:-:S04]  /*06e0*/  IMAD.MOV R9, RZ, RZ, -R3 ;  /* 0x000000ffff097224 */ /* 0x002fc800078e0a03 */
[----:B------:R-:W-:-:S04]  /*06f0*/  IMAD R9, R9, R32, RZ ;  /* 0x0000002009097224 */ /* 0x000fc800078e02ff */
[----:B------:R-:W-:-:S06]  /*0700*/  IMAD.HI.U32 R4, R3, R9, R2 ;  /* 0x0000000903047227 */ /* 0x000fcc00078e0002 */
[----:B------:R-:W-:-:S05]  /*0710*/  IMAD.HI.U32 R2, R4, R5, RZ ;  /* 0x0000000504027227 */ /* 0x000fca00078e00ff */
[----:B------:R-:W-:-:S05]  /*0720*/  IADD3 R0, PT, PT, -R2, RZ, RZ ;  /* 0x000000ff02007210 */ /* 0x000fca0007ffe1ff */
[----:B------:R-:W-:-:S05]  /*0730*/  IMAD R5, R32, R0, R5 ;  /* 0x0000000020057224 */ /* 0x000fca00078e0205 */
[----:B------:R-:W-:-:S13]  /*0740*/  ISETP.GE.U32.AND P0, PT, R5, R32, PT ;  /* 0x000000200500720c */ /* 0x000fda0003f06070 */
[----:B------:R-:W-:Y:S02]  /*0750*/  @P0 IMAD.IADD R5, R5, 0x1, -R32 ;  /* 0x0000000105050824 */ /* 0x000fe400078e0a20 */
[----:B------:R-:W-:Y:S01]  /*0760*/  @P0 VIADD R2, R2, 0x1 ;  /* 0x0000000102020836 */ /* 0x000fe20000000000 */
[----:B------:R-:W-:Y:S02]  /*0770*/  IADD3 R33, P0, PT, R30, 0x60, RZ ;  /* 0x000000601e217810 */ /* 0x000fe40007f1e0ff */
[----:B------:R-:W-:-:S03]  /*0780*/  ISETP.GE.U32.AND P1, PT, R5, R32, PT ;  /* 0x000000200500720c */ /* 0x000fc60003f26070 */
[----:B------:R-:W-:-:S10]  /*0790*/  IMAD.X R23, RZ, RZ, R28, P0 ;  /* 0x000000ffff177224 */ /* 0x000fd400000e061c */
[----:B------:R-:W-:Y:S01]  /*07a0*/  @P1 VIADD R2, R2, 0x1 ;  /* 0x0000000102021836 */ /* 0x000fe20000000000 */
[----:B------:R-:W-:-:S04]  /*07b0*/  @!P2 LOP3.LUT R2, RZ, R32, RZ, 0x33, !PT ;  /* 0x00000020ff02a212 */ /* 0x000fc800078e33ff */
[----:B---3--:R-:W-:-:S07]  /*07c0*/  IADD3 R2, PT, PT, R7, R2, RZ ;  /* 0x0000000207027210 */ /* 0x008fce0007ffe0ff */
.L_x_46:
[----:B0-----:R-:W-:Y:S01]  /*07d0*/  BSSY.RECONVERGENT B7, `(.L_x_19) ;  /* 0x0000059000077945 */ /* 0x001fe20003800200 */
.L_x_29:
[----:B012---:R-:W0:Y:S01]  /*07e0*/  S2R R3, SR_CgaCtaId ;  /* 0x0000000000037919 */ /* 0x007e220000008800 */
[----:B------:R-:W-:Y:S01]  /*07f0*/  ISETP.NE.AND P0, PT, R31, RZ, PT ;  /* 0x000000ff1f00720c */ /* 0x000fe20003f05270 */
[----:B------:R-:W-:Y:S01]  /*0800*/  IMAD.SHL.U32 R22, R19, 0x80, RZ ;  /* 0x0000008013167824 */ /* 0x000fe200078e00ff */
[----:B------:R-:W-:Y:S01]  /*0810*/  MOV R0, 0x400 ;  /* 0x0000040000007802 */ /* 0x000fe20000000f00 */
[----:B------:R-:W-:Y:S03]  /*0820*/  BSSY.RECONVERGENT B6, `(.L_x_20) ;  /* 0x0000018000067945 */ /* 0x000fe60003800200 */
[----:B0-----:R-:W-:-:S04]  /*0830*/  LEA R3, R3, R0, 0x18 ;  /* 0x0000000003037211 */ /* 0x001fc800078ec0ff */
[----:B------:R-:W-:-:S03]  /*0840*/  IADD3 R34, PT, PT, R3, R22, RZ ;  /* 0x0000001603227210 */ /* 0x000fc60007ffe0ff */
[----:B------:R-:W-:Y:S05]  /*0850*/  @P0 BRA `(.L_x_21) ;  /* 0x0000000000500947 */ /* 0x000fea0003800000 */
[----:B------:R-:W-:-:S04]  /*0860*/  VIADD R0, R19, 0xffffffff ;  /* 0xffffffff13007836 */ /* 0x000fc80000000000 */
[----:B------:R-:W-:Y:S02]  /*0870*/  IMAD R4, R0, 0x4, R1 ;  /* 0x0000000400047824 */ /* 0x000fe400078e0201 */
[----:B------:R-:W0:Y:S04]  /*0880*/  LDS R0, [R34+-0x80] ;  /* 0xffff800022007984 */ /* 0x000e280000000800 */
[----:B------:R-:W2:Y:S04]  /*0890*/  LDL R10, [R4] ;  /* 0x00000000040a7983 */ /* 0x000ea80000100800 */
[----:B------:R1:W2:Y:S01]  /*08a0*/  LDL R11, [R4+0x30] ;  /* 0x00003000040b7983 */ /* 0x0002a20000100800 */
[----:B------:R-:W3:Y:S01]  /*08b0*/  LDCU UR4, c[0x0][0x2f8] ;  /* 0x00005f00ff0477ac */ /* 0x000ee20008000800 */
[----:B------:R-:W-:Y:S01]  /*08c0*/  MOV R8, 0x1a8 ;  /* 0x000001a800087802 */ /* 0x000fe20000000f00 */
[----:B------:R-:W-:Y:S01]  /*08d0*/  IMAD.MOV.U32 R6, RZ, RZ, R33 ;  /* 0x000000ffff067224 */ /* 0x000fe200078e0021 */
[----:B------:R-:W-:-:S02]  /*08e0*/  MOV R17, RZ ;  /* 0x000000ff00117202 */ /* 0x000fc40000000f00 */
[----:B------:R-:W-:Y:S02]  /*08f0*/  MOV R7, R23 ;  /* 0x0000001700077202 */ /* 0x000fe40000000f00 */
[----:B------:R-:W4:Y:S01]  /*0900*/  LDC.64 R8, c[0x4][R8] ;  /* 0x0100000008087b82 */ /* 0x000f220000000a00 */
[----:B---3--:R-:W-:Y:S01]  /*0910*/  VIADD R3, R33, -UR4 ;  /* 0x8000000421037c36 */ /* 0x008fe20008000000 */
[----:B------:R-:W1:Y:S04]  /*0920*/  LDCU.64 UR4, c[0x4][0x168] ;  /* 0x01002d00ff0477ac */ /* 0x000e680008000a00 */
[----:B------:R3:W-:Y:S04]  /*0930*/  STL.64 [R3], R16 ;  /* 0x0000001003007387 */ /* 0x0007e80000100a00 */
[----:B0-----:R3:W-:Y:S01]  /*0940*/  STL [R3+0x10], R0 ;  /* 0x0000100003007387 */ /* 0x0017e20000100800 */
[----:B-1----:R-:W-:-:S02]  /*0950*/  IMAD.U32 R4, RZ, RZ, UR4 ;  /* 0x00000004ff047e24 */ /* 0x002fc4000f8e00ff */
[----:B------:R-:W-:Y:S01]  /*0960*/  IMAD.U32 R5, RZ, RZ, UR5 ;  /* 0x00000005ff057e24 */ /* 0x000fe2000f8e00ff */
[----:B--2-4-:R3:W-:Y:S06]  /*0970*/  STL.64 [R3+0x8], R10 ;  /* 0x0000080a03007387 */ /* 0x0147ec0000100a00 */
[----:B------:R-:W-:-:S07]  /*0980*/  LEPC R20, `(.L_x_21) ;  /* 0x000000001014794e */ /* 0x000fce0000000000 */
[----:B---3--:R-:W-:Y:S05]  /*0990*/  CALL.ABS.NOINC R8 ;  /* 0x0000000008007343 */ /* 0x008fea0003c00000 */
.L_x_21:
[----:B------:R-:W-:Y:S05]  /*09a0*/  BSYNC.RECONVERGENT B6 ;  /* 0x0000000000067941 */ /* 0x000fea0003800200 */
.L_x_20:
[----:B------:R-:W-:-:S04]  /*09b0*/  VIADD R24, R19, 0xffffffff ;  /* 0xffffffff13187836 */ /* 0x000fc80000000000 */
[----:B------:R-:W-:-:S05]  /*09c0*/  IMAD R0, R24, 0x4, R1 ;  /* 0x0000000418007824 */ /* 0x000fca00078e0201 */
[----:B------:R-:W2:Y:S01]  /*09d0*/  LDL R4, [R0] ;  /* 0x0000000000047983 */ /* 0x000ea20000100800 */
[----:B------:R-:W-:Y:S01]  /*09e0*/  BSSY.RECONVERGENT B0, `(.L_x_22) ;  /* 0x0000020000007945 */ /* 0x000fe20003800200 */
[----:B------:R-:W-:Y:S01]  /*09f0*/  IMAD.MOV.U32 R18, RZ, RZ, -0x1 ;  /* 0xffffffffff127424 */ /* 0x000fe200078e00ff */
[----:B--2---:R-:W-:-:S13]  /*0a00*/  ISETP.GT.AND P0, PT, R4, 0x1f, PT ;  /* 0x0000001f0400780c */ /* 0x004fda0003f04270 */
[----:B------:R-:W-:Y:S05]  /*0a10*/  @P0 BRA `(.L_x_23) ;  /* 0x0000000000700947 */ /* 0x000fea0003800000 */
[----:B------:R-:W-:-:S05]  /*0a20*/  LEA R3, R24, R1, 0x2 ;  /* 0x0000000118037211 */ /* 0x000fca00078e10ff */
[----:B------:R0:W5:Y:S01]  /*0a30*/  LDL R5, [R3+0x30] ;  /* 0x0000300003057983 */ /* 0x0001620000100800 */
[----:B------:R-:W-:-:S07]  /*0a40*/  IMAD.MOV.U32 R8, RZ, RZ, -0x1 ;  /* 0xffffffffff087424 */ /* 0x000fce00078e00ff */
.L_x_25:
[----:B------:R-:W-:Y:S01]  /*0a50*/  IMAD R6, R4, 0x4, R34 ;  /* 0x0000000404067824 */ /* 0x000fe200078e0222 */
[----:B-----5:R-:W-:-:S05]  /*0a60*/  SHF.L.U32 R5, R8, R5, RZ ;  /* 0x0000000508057219 */ /* 0x020fca00000006ff */
[----:B------:R-:W1:Y:S02]  /*0a70*/  LDS R6, [R6+-0x80] ;  /* 0xffff800006067984 */ /* 0x000e640000000800 */
[----:B-1----:R-:W-:-:S06]  /*0a80*/  LOP3.LUT R5, R5, R6, RZ, 0xc0, !PT ;  /* 0x0000000605057212 */ /* 0x002fcc00078ec0ff */
[----:B------:R-:W1:Y:S08]  /*0a90*/  BREV R5, R5 ;  /* 0x0000000500057301 */ /* 0x000e700000000000 */
[----:B-1----:R-:W1:Y:S02]  /*0aa0*/  FLO.U32.SH R18, R5 ;  /* 0x0000000500127300 */ /* 0x002e6400000e0400 */
[----:B-1----:R-:W-:-:S05]  /*0ab0*/  VIADD R10, R18, 0x1 ;  /* 0x00000001120a7836 */ /* 0x002fca0000000000 */
[----:B------:R-:W-:-:S13]  /*0ac0*/  ISETP.NE.AND P0, PT, R10, RZ, PT ;  /* 0x000000ff0a00720c */ /* 0x000fda0003f05270 */
[----:B------:R-:W-:Y:S05]  /*0ad0*/  @P0 BRA `(.L_x_24) ;  /* 0x0000000000240947 */ /* 0x000fea0003800000 */
[C---:B------:R-:W-:Y:S01]  /*0ae0*/  ISETP.NE.AND P0, PT, R4.reuse, 0x1f, PT ;  /* 0x0000001f0400780c */ /* 0x040fe20003f05270 */
[----:B------:R-:W-:Y:S01]  /*0af0*/  IMAD.MOV.U32 R5, RZ, RZ, RZ ;  /* 0x000000ffff057224 */ /* 0x000fe200078e00ff */
[----:B------:R-:W-:-:S11]  /*0b00*/  IADD3 R4, PT, PT, R4, 0x1, RZ ;  /* 0x0000000104047810 */ /* 0x000fd60007ffe0ff */
[----:B------:R-:W-:Y:S05]  /*0b10*/  @P0 BRA `(.L_x_25) ;  /* 0xfffffffc00cc0947 */ /* 0x000fea000383ffff */
[----:B------:R-:W-:Y:S02]  /*0b20*/  IMAD.MOV.U32 R5, RZ, RZ, 0x20 ;  /* 0x00000020ff057424 */ /* 0x000fe400078e00ff */
[----:B------:R-:W-:-:S03]  /*0b30*/  IMAD.MOV.U32 R18, RZ, RZ, -0x1 ;  /* 0xffffffffff127424 */ /* 0x000fc600078e00ff */
[----:B------:R1:W-:Y:S04]  /*0b40*/  STL [R0], R5 ;  /* 0x0000000500007387 */ /* 0x0003e80000100800 */
[----:B------:R1:W-:Y:S01]  /*0b50*/  STL [R3+0x30], RZ ;  /* 0x000030ff03007387 */ /* 0x0003e20000100800 */
[----:B------:R-:W-:Y:S05]  /*0b60*/  BRA `(.L_x_23) ;  /* 0x00000000001c7947 */ /* 0x000fea0003800000 */
.L_x_24:
[----:B------:R-:W-:Y:S01]  /*0b70*/  ISETP.GE.U32.AND P0, PT, R10, 0x1f, PT ;  /* 0x0000001f0a00780c */ /* 0x000fe20003f06070 */
[----:B------:R2:W-:Y:S01]  /*0b80*/  STL [R0], R4 ;  /* 0x0000000400007387 */ /* 0x0005e20000100800 */
[----:B------:R-:W-:-:S03]  /*0b90*/  IADD3 R18, PT, PT, -R18, 0x1f, RZ ;  /* 0x0000001f12127810 */ /* 0x000fc60007ffe1ff */
[----:B------:R2:W-:Y:S08]  /*0ba0*/  STL [R3+0x30], R10 ;  /* 0x0000300a03007387 */ /* 0x0005f00000100800 */
[----:B------:R-:W-:Y:S01]  /*0bb0*/  @P0 IADD3 R5, PT, PT, R4, 0x1, RZ ;  /* 0x0000000104050810 */ /* 0x000fe20007ffe0ff */
[----:B------:R2:W-:Y:S04]  /*0bc0*/  @P0 STL [R3+0x30], RZ ;  /* 0x000030ff03000387 */ /* 0x0005e80000100800 */
[----:B------:R2:W-:Y:S02]  /*0bd0*/  @P0 STL [R0], R5 ;  /* 0x0000000500000387 */ /* 0x0005e40000100800 */
.L_x_23:
[----:B------:R-:W-:Y:S05]  /*0be0*/  BSYNC.RECONVERGENT B0 ;  /* 0x0000000000007941 */ /* 0x000fea0003800200 */
.L_x_22:
[----:B------:R-:W-:Y:S01]  /*0bf0*/  ISETP.NE.AND P0, PT, R31, RZ, PT ;  /* 0x000000ff1f00720c */ /* 0x000fe20003f05270 */
[----:B------:R-:W-:-:S12]  /*0c00*/  BSSY.RECONVERGENT B6, `(.L_x_26) ;  /* 0x000000f000067945 */ /* 0x000fd80003800200 */
[----:B------:R-:W-:Y:S05]  /*0c10*/  @P0 BRA `(.L_x_27) ;  /* 0x0000000000340947 */ /* 0x000fea0003800000 */
[----:B------:R-:W-:Y:S01]  /*0c20*/  MOV R8, 0x1a8 ;  /* 0x000001a800087802 */ /* 0x000fe20000000f00 */
[----:B------:R-:W-:Y:S01]  /*0c30*/  IMAD.MOV.U32 R17, RZ, RZ, RZ ;  /* 0x000000ffff117224 */ /* 0x000fe200078e00ff */
[----:B------:R-:W2:Y:S01]  /*0c40*/  LDCU.64 UR4, c[0x4][0x170] ;  /* 0x01002e00ff0477ac */ /* 0x000ea20008000a00 */
[----:B------:R-:W-:-:S03]  /*0c50*/  IADD3 R33, P0, PT, R30, 0x60, RZ ;  /* 0x000000601e217810 */ /* 0x000fc60007f1e0ff */
[----:B------:R3:W-:Y:S01]  /*0c60*/  STL.128 [R1+0x60], R16 ;  /* 0x0000601001007387 */ /* 0x0007e20000100c00 */
[----:B------:R-:W4:Y:S01]  /*0c70*/  LDC.64 R8, c[0x4][R8] ;  /* 0x0100000008087b82 */ /* 0x000f220000000a00 */
[----:B------:R-:W-:Y:S02]  /*0c80*/  IMAD.X R23, RZ, RZ, R28, P0 ;  /* 0x000000ffff177224 */ /* 0x000fe400000e061c */
[----:B------:R-:W-:Y:S02]  /*0c90*/  IMAD.MOV.U32 R6, RZ, RZ, R33 ;  /* 0x000000ffff067224 */ /* 0x000fe400078e0021 */
[----:B------:R-:W-:Y:S02]  /*0ca0*/  IMAD.MOV.U32 R7, RZ, RZ, R23 ;  /* 0x000000ffff077224 */ /* 0x000fe400078e0017 */
[----:B--2---:R-:W-:Y:S01]  /*0cb0*/  IMAD.U32 R4, RZ, RZ, UR4 ;  /* 0x00000004ff047e24 */ /* 0x004fe2000f8e00ff */
[----:B-1----:R-:W-:-:S07]  /*0cc0*/  MOV R5, UR5 ;  /* 0x0000000500057c02 */ /* 0x002fce0008000f00 */
[----:B------:R-:W-:-:S07]  /*0cd0*/  LEPC R20, `(.L_x_27) ;  /* 0x000000001014794e */ /* 0x000fce0000000000 */
[----:B0--34-:R-:W-:Y:S05]  /*0ce0*/  CALL.ABS.NOINC R8 ;  /* 0x0000000008007343 */ /* 0x019fea0003c00000 */
.L_x_27:
[----:B------:R-:W-:Y:S05]  /*0cf0*/  BSYNC.RECONVERGENT B6 ;  /* 0x0000000000067941 */ /* 0x000fea0003800200 */
.L_x_26:
[----:B------:R-:W-:-:S13]  /*0d00*/  ISETP.GE.AND P0, PT, R18, RZ, PT ;  /* 0x000000ff1200720c */ /* 0x000fda0003f06270 */
[----:B------:R-:W-:Y:S05]  /*0d10*/  @P0 BRA `(.L_x_28) ;  /* 0x0000000000100947 */ /* 0x000fea0003800000 */
[----:B------:R-:W-:-:S13]  /*0d20*/  ISETP.NE.AND P0, PT, R19, RZ, PT ;  /* 0x000000ff1300720c */ /* 0x000fda0003f05270 */
[----:B------:R-:W-:Y:S05]  /*0d30*/  @!P0 EXIT ;  /* 0x000000000000894d */ /* 0x000fea0003800000 */
[----:B------:R-:W-:Y:S01]  /*0d40*/  IMAD.MOV.U32 R19, RZ, RZ, R24 ;  /* 0x000000ffff137224 */ /* 0x000fe200078e0018 */
[----:B------:R-:W-:Y:S06]  /*0d50*/  BRA `(.L_x_29) ;  /* 0xfffffff800a07947 */ /* 0x000fec000383ffff */
.L_x_28:
[----:B------:R-:W-:Y:S05]  /*0d60*/  BSYNC.RECONVERGENT B7 ;  /* 0x0000000000077941 */ /* 0x000fea0003800200 */
.L_x_19:
[----:B------:R-:W-:Y:S01]  /*0d70*/  ISETP.GT.U32.AND P0, PT, R31, 0x1f, PT ;  /* 0x0000001f1f00780c */ /* 0x000fe20003f04070 */
[----:B------:R-:W-:-:S12]  /*0d80*/  BSSY.RECONVERGENT B0, `(.L_x_30) ;  /* 0x0000057000007945 */ /* 0x000fd80003800200 */
[----:B------:R-:W-:Y:S05]  /*0d90*/  @P0 BRA `(.L_x_31) ;  /* 0x0000000400540947 */ /* 0x000fea0003800000 */
[----:B--2---:R-:W-:Y:S01]  /*0da0*/  LOP3.LUT R10, R2, 0x3, RZ, 0xc0, !PT ;  /* 0x00000003020a7812 */ /* 0x004fe200078ec0ff */
[----:B------:R-:W-:Y:S01]  /*0db0*/  BSSY.RECONVERGENT B1, `(.L_x_32) ;  /* 0x0000025000017945 */ /* 0x000fe20003800200 */
[----:B-1----:R-:W-:Y:S01]  /*0dc0*/  SHF.L.U32 R0, R29, 0xa, RZ ;  /* 0x0000000a1d007819 */ /* 0x002fe200000006ff */
[----:B0-----:R-:W-:Y:S01]  /*0dd0*/  IMAD.MOV.U32 R3, RZ, RZ, R31 ;  /* 0x000000ffff037224 */ /* 0x001fe200078e001f */
[----:B------:R-:W-:-:S13]  /*0de0*/  ISETP.NE.AND P0, PT, R10, 0x3, PT ;  /* 0x000000030a00780c */ /* 0x000fda0003f05270 */
[----:B------:R-:W-:Y:S05]  /*0df0*/  @!P0 BRA `(.L_x_33) ;  /* 0x0000000000808947 */ /* 0x000fea0003800000 */
[----:B------:R-:W0:Y:S01]  /*0e00*/  LDC.64 R4, c[0x0][0x380] ;  /* 0x0000e000ff047b82 */ /* 0x000e220000000a00 */
[----:B------:R-:W-:-:S04]  /*0e10*/  IMAD R6, R18, 0x400, R0 ;  /* 0x0000040012067824 */ /* 0x000fc800078e0200 */
[----:B------:R-:W-:-:S04]  /*0e20*/  IMAD.IADD R11, R6, 0x1, R31 ;  /* 0x00000001060b7824 */ /* 0x000fc800078e021f */
[----:B0-----:R-:W-:-:S06]  /*0e30*/  IMAD.WIDE.U32 R6, R11, 0x4, R4 ;  /* 0x000000040b067825 */ /* 0x001fcc00078e0004 */
[----:B------:R-:W2:Y:S01]  /*0e40*/  LDG.E R6, desc[UR36][R6.64] ;  /* 0x0000002406067981 */ /* 0x000ea2000c1e1900 */
[----:B------:R-:W-:Y:S01]  /*0e50*/  LEA R9, R31, R34, 0x2 ;  /* 0x000000221f097211 */ /* 0x000fe200078e10ff */
[----:B------:R-:W-:Y:S01]  /*0e60*/  IMAD.IADD R13, R32, 0x1, R31 ;  /* 0x00000001200d7824 */ /* 0x000fe200078e021f */
[----:B------:R-:W-:-:S03]  /*0e70*/  ISETP.NE.AND P0, PT, R10, RZ, PT ;  /* 0x000000ff0a00720c */ /* 0x000fc60003f05270 */
[----:B------:R-:W2:Y:S02]  /*0e80*/  LDS R3, [R9+-0x80] ;  /* 0xffff800009037984 */ /* 0x000ea40000000800 */
[----:B--2---:R-:W-:Y:S01]  /*0e90*/  LOP3.LUT R8, R6, R3, RZ, 0xc0, !PT ;  /* 0x0000000306087212 */ /* 0x004fe200078ec0ff */
[----:B------:R-:W-:-:S04]  /*0ea0*/  IMAD.MOV.U32 R3, RZ, RZ, R13 ;  /* 0x000000ffff037224 */ /* 0x000fc800078e000d */
[----:B------:R0:W-:Y:S03]  /*0eb0*/  STS [R9], R8 ;  /* 0x0000000809007388 */ /* 0x0001e60000000800 */
[----:B------:R-:W-:Y:S05]  /*0ec0*/  @!P0 BRA `(.L_x_33) ;  /* 0x00000000004c8947 */ /* 0x000fea0003800000 */
[----:B------:R-:W-:-:S04]  /*0ed0*/  IMAD.IADD R11, R11, 0x1, R32 ;  /* 0x000000010b0b7824 */ /* 0x000fc800078e0220 */
[----:B------:R-:W-:-:S06]  /*0ee0*/  IMAD.WIDE.U32 R6, R11, 0x4, R4 ;  /* 0x000000040b067825 */ /* 0x000fcc00078e0004 */
[----:B------:R-:W2:Y:S01]  /*0ef0*/  LDG.E R6, desc[UR36][R6.64] ;  /* 0x0000002406067981 */ /* 0x000ea2000c1e1900 */
[----:B0-----:R-:W-:Y:S01]  /*0f00*/  LEA R9, R32, R9, 0x2 ;  /* 0x0000000920097211 */ /* 0x001fe200078e10ff */
[----:B------:R-:W-:Y:S01]  /*0f10*/  IMAD.IADD R13, R13, 0x1, R32 ;  /* 0x000000010d0d7824 */ /* 0x000fe200078e0220 */
[----:B------:R-:W-:-:S03]  /*0f20*/  ISETP.NE.AND P0, PT, R10, 0x1, PT ;  /* 0x000000010a00780c */ /* 0x000fc60003f05270 */
        /* <DEDUP_REMOVED lines=8> */
[----:B------:R-:W-:-:S05]  /*0fb0*/  LEA R6, R32, R9, 0x2 ;  /* 0x0000000920067211 */ /* 0x000fca00078e10ff */
[----:B------:R-:W2:Y:S02]  /*0fc0*/  LDS R3, [R6+-0x80] ;  /* 0xffff800006037984 */ /* 0x000ea40000000800 */
[----:B--2---:R-:W-:Y:S01]  /*0fd0*/  LOP3.LUT R7, R4, R3, RZ, 0xc0, !PT ;  /* 0x0000000304077212 */ /* 0x004fe200078ec0ff */
[----:B------:R-:W-:-:S04]  /*0fe0*/  IMAD.IADD R3, R13, 0x1, R32 ;  /* 0x000000010d037824 */ /* 0x000fc800078e0220 */
[----:B------:R2:W-:Y:S03]  /*0ff0*/  STS [R6], R7 ;  /* 0x0000000706007388 */ /* 0x0005e60000000800 */
.L_x_33:
[----:B------:R-:W-:Y:S05]  /*1000*/  BSYNC.RECONVERGENT B1 ;  /* 0x0000000000017941 */ /* 0x000fea0003800200 */
.L_x_32:
[----:B------:R-:W-:-:S13]  /*1010*/  ISETP.GE.U32.AND P0, PT, R2, 0x3, PT ;  /* 0x000000030200780c */ /* 0x000fda0003f06070 */
[----:B------:R-:W-:Y:S05]  /*1020*/  @!P0 BRA `(.L_x_31) ;  /* 0x0000000000b08947 */ /* 0x000fea0003800000 */
[----:B--2---:R-:W2:Y:S01]  /*1030*/  S2R R7, SR_CgaCtaId ;  /* 0x0000000000077919 */ /* 0x004ea20000008800 */
[----:B------:R-:W3:Y:S01]  /*1040*/  LDC.64 R4, c[0x0][0x380] ;  /* 0x0000e000ff047b82 */ /* 0x000ee20000000a00 */
[--C-:B------:R-:W-:Y:S01]  /*1050*/  IMAD.IADD R21, R0, 0x1, R3.reuse ;  /* 0x0000000100157824 */ /* 0x100fe200078e0203 */
[----:B------:R-:W-:Y:S01]  /*1060*/  MOV R6, 0x400 ;  /* 0x0000040000067802 */ /* 0x000fe20000000f00 */
[----:B------:R-:W-:Y:S01]  /*1070*/  IMAD R23, R32, 0x3, R3 ;  /* 0x0000000320177824 */ /* 0x000fe200078e0203 */
[----:B------:R-:W-:Y:S01]  /*1080*/  LEA R17, R3, R22, 0x2 ;  /* 0x0000001603117211 */ /* 0x000fe200078e10ff */
[----:B------:R-:W-:Y:S02]  /*1090*/  IMAD R21, R18, 0x400, R21 ;  /* 0x0000040012157824 */ /* 0x000fe400078e0215 */
[----:B------:R-:W-:Y:S02]  /*10a0*/  IMAD.IADD R0, R29, 0x1, R18 ;  /* 0x000000011d007824 */ /* 0x000fe400078e0212 */
[----:B------:R-:W-:Y:S01]  /*10b0*/  IMAD.IADD R15, R21, 0x1, R32 ;  /* 0x00000001150f7824 */ /* 0x000fe200078e0220 */
[----:B------:R-:W-:Y:S01]  /*10c0*/  LEA R25, R32, R21, 0x1 ;  /* 0x0000001520197211 */ /* 0x000fe200078e08ff */
[----:B------:R-:W-:Y:S01]  /*10d0*/  IMAD R23, R0, 0x400, R23 ;  /* 0x0000040000177824 */ /* 0x000fe200078e0217 */
[----:B--2---:R-:W-:-:S04]  /*10e0*/  LEA R6, R7, R6, 0x18 ;  /* 0x0000000607067211 */ /* 0x004fc800078ec0ff */
[----:B------:R-:W-:-:S07]  /*10f0*/  IADD3 R17, PT, PT, R6, -0x80, R17 ;  /* 0xffffff8006117810 */ /* 0x000fce0007ffe011 */
.L_x_34:
[--C-:B---3--:R-:W-:Y:S01]  /*1100*/  IMAD.WIDE.U32 R6, R21, 0x4, R4.reuse ;  /* 0x0000000415067825 */ /* 0x108fe200078e0004 */
[----:B------:R-:W2:Y:S05]  /*1110*/  LDS R27, [R17] ;  /* 0x00000000111b7984 */ /* 0x000eaa0000000800 */
[----:B------:R-:W2:Y:S01]  /*1120*/  LDG.E R6, desc[UR36][R6.64] ;  /* 0x0000002406067981 */ /* 0x000ea2000c1e1900 */
[----:B01--4-:R-:W-:-:S06]  /*1130*/  IMAD.WIDE.U32 R8, R15, 0x4, R4 ;  /* 0x000000040f087825 */ /* 0x013fcc00078e0004 */
[----:B------:R-:W3:Y:S01]  /*1140*/  LDG.E R8, desc[UR36][R8.64] ;  /* 0x0000002408087981 */ /* 0x000ee2000c1e1900 */
[----:B------:R-:W-:-:S06]  /*1150*/  IMAD.WIDE.U32 R10, R25, 0x4, R4 ;  /* 0x00000004190a7825 */ /* 0x000fcc00078e0004 */
[----:B------:R-:W4:Y:S01]  /*1160*/  LDG.E R10, desc[UR36][R10.64] ;  /* 0x000000240a0a7981 */ /* 0x000f22000c1e1900 */
[----:B------:R-:W-:-:S06]  /*1170*/  IMAD.WIDE.U32 R12, R23, 0x4, R4 ;  /* 0x00000004170c7825 */ /* 0x000fcc00078e0004 */
[----:B------:R-:W5:Y:S01]  /*1180*/  LDG.E R12, desc[UR36][R12.64] ;  /* 0x000000240c0c7981 */ /* 0x000f62000c1e1900 */
[C---:B------:R-:W-:Y:S01]  /*1190*/  LEA R3, R32.reuse, R3, 0x2 ;  /* 0x0000000320037211 */ /* 0x040fe200078e10ff */
[C---:B------:R-:W-:Y:S01]  /*11a0*/  IMAD R15, R32.reuse, 0x4, R15 ;  /* 0x00000004200f7824 */ /* 0x040fe200078e020f */
[C---:B------:R-:W-:Y:S01]  /*11b0*/  LEA R21, R32.reuse, R21, 0x2 ;  /* 0x0000001520157211 */ /* 0x040fe200078e10ff */
[C---:B------:R-:W-:Y:S01]  /*11c0*/  IMAD R25, R32.reuse, 0x4, R25 ;  /* 0x0000000420197824 */ /* 0x040fe200078e0219 */
[----:B------:R-:W-:Y:S01]  /*11d0*/  ISETP.GE.U32.AND P0, PT, R3, 0x20, PT ;  /* 0x000000200300780c */ /* 0x000fe20003f06070 */
[----:B------:R-:W-:Y:S01]  /*11e0*/  IMAD R23, R32, 0x4, R23 ;  /* 0x0000000420177824 */ /* 0x000fe200078e0217 */
[----:B--2---:R-:W-:Y:S01]  /*11f0*/  LOP3.LUT R0, R6, R27, RZ, 0xc0, !PT ;  /* 0x0000001b06007212 */ /* 0x004fe200078ec0ff */
[----:B------:R-:W-:-:S04]  /*1200*/  IMAD R27, R32, 0x4, R17 ;  /* 0x00000004201b7824 */ /* 0x000fc800078e0211 */
[----:B------:R0:W-:Y:S04]  /*1210*/  STS [R17+0x80], R0 ;  /* 0x0000800011007388 */ /* 0x0001e80000000800 */
[----:B------:R-:W3:Y:S01]  /*1220*/  LDS R7, [R27] ;  /* 0x000000001b077984 */ /* 0x000ee20000000800 */
[----:B0-----:R-:W-:Y:S01]  /*1230*/  IMAD R17, R32, 0x10, R17 ;  /* 0x0000001020117824 */ /* 0x001fe200078e0211 */
[----:B---3--:R-:W-:Y:S01]  /*1240*/  LOP3.LUT R6, R8, R7, RZ, 0xc0, !PT ;  /* 0x0000000708067212 */ /* 0x008fe200078ec0ff */
[----:B------:R-:W-:-:S04]  /*1250*/  IMAD R7, R32, 0x4, R27 ;  /* 0x0000000420077824 */ /* 0x000fc800078e021b */
[----:B------:R-:W-:Y:S01]  /*1260*/  STS [R27+0x80], R6 ;  /* 0x000080061b007388 */ /* 0x000fe20000000800 */
[----:B------:R-:W-:-:S03]  /*1270*/  IMAD R8, R32, 0x4, R7 ;  /* 0x0000000420087824 */ /* 0x000fc600078e0207 */
[----:B------:R-:W4:Y:S02]  /*1280*/  LDS R9, [R7] ;  /* 0x0000000007097984 */ /* 0x000f240000000800 */
[----:B----4-:R-:W-:-:S05]  /*1290*/  LOP3.LUT R10, R10, R9, RZ, 0xc0, !PT ;  /* 0x000000090a0a7212 */ /* 0x010fca00078ec0ff */
[----:B------:R-:W-:Y:S04]  /*12a0*/  STS [R7+0x80], R10 ;  /* 0x0000800a07007388 */ /* 0x000fe80000000800 */
[----:B------:R-:W5:Y:S02]  /*12b0*/  LDS R9, [R8] ;  /* 0x0000000008097984 */ /* 0x000f640000000800 */
[----:B-----5:R-:W-:-:S05]  /*12c0*/  LOP3.LUT R9, R12, R9, RZ, 0xc0, !PT ;  /* 0x000000090c097212 */ /* 0x020fca00078ec0ff */
[----:B------:R4:W-:Y:S01]  /*12d0*/  STS [R8+0x80], R9 ;  /* 0x0000800908007388 */ /* 0x0009e20000000800 */
[----:B------:R-:W-:Y:S05]  /*12e0*/  @!P0 BRA `(.L_x_34) ;  /* 0xfffffffc00848947 */ /* 0x000fea000383ffff */
.L_x_31:
[----:B------:R-:W-:Y:S05]  /*12f0*/  BSYNC.RECONVERGENT B0 ;  /* 0x0000000000007941 */ /* 0x000fea0003800200 */
.L_x_30:
[----:B------:R-:W-:Y:S01]  /*1300*/  ISETP.NE.AND P0, PT, R31, RZ, PT ;  /* 0x000000ff1f00720c */ /* 0x000fe20003f05270 */
[----:B------:R-:W-:-:S12]  /*1310*/  BSSY.RECONVERGENT B6, `(.L_x_35) ;  /* 0x0000035000067945 */ /* 0x000fd80003800200 */
[----:B------:R-:W-:Y:S05]  /*1320*/  @P0 BRA `(.L_x_36) ;  /* 0x0000000000cc0947 */ /* 0x000fea0003800000 */
[----:B--2---:R-:W-:Y:S01]  /*1330*/  IMAD.MOV.U32 R10, RZ, RZ, R16 ;  /* 0x000000ffff0a7224 */ /* 0x004fe200078e0010 */
[----:B------:R-:W-:Y:S01]  /*1340*/  MOV R17, 0x1a8 ;  /* 0x000001a800117802 */ /* 0x000fe20000000f00 */
[----:B------:R-:W-:Y:S01]  /*1350*/  IMAD.MOV.U32 R11, RZ, RZ, RZ ;  /* 0x000000ffff0b7224 */ /* 0x000fe200078e00ff */
[----:B------:R-:W2:Y:S01]  /*1360*/  LDCU.64 UR4, c[0x4][0x178] ;  /* 0x01002f00ff0477ac */ /* 0x000ea20008000a00 */
[----:B------:R-:W-:Y:S01]  /*1370*/  IADD3 R23, P0, PT, R30, 0x60, RZ ;  /* 0x000000601e177810 */ /* 0x000fe20007f1e0ff */
[----:B01--4-:R0:W1:Y:S02]  /*1380*/  LDC.64 R8, c[0x4][R17] ;  /* 0x0100000011087b82 */ /* 0x0130640000000a00 */
[----:B------:R0:W-:Y:S01]  /*1390*/  STL.64 [R1+0x60], R10 ;  /* 0x0000600a01007387 */ /* 0x0001e20000100a00 */
[----:B------:R-:W-:Y:S01]  /*13a0*/  IADD3.X R22, PT, PT, RZ, R28, RZ, P0, !PT ;  /* 0x0000001cff167210 */ /* 0x000fe200007fe4ff */
[----:B------:R-:W-:-:S03]  /*13b0*/  IMAD.MOV.U32 R6, RZ, RZ, R23 ;  /* 0x000000ffff067224 */ /* 0x000fc600078e0017 */
[----:B------:R-:W-:Y:S01]  /*13c0*/  MOV R7, R22 ;  /* 0x0000001600077202 */ /* 0x000fe20000000f00 */
[----:B--2---:R-:W-:Y:S02]  /*13d0*/  IMAD.U32 R4, RZ, RZ, UR4 ;  /* 0x00000004ff047e24 */ /* 0x004fe4000f8e00ff */
[----:B0-----:R-:W-:-:S07]  /*13e0*/  IMAD.U32 R5, RZ, RZ, UR5 ;  /* 0x00000005ff057e24 */ /* 0x001fce000f8e00ff */
[----:B------:R-:W-:-:S07]  /*13f0*/  LEPC R20, `(.L_x_37) ;  /* 0x000000001014794e */ /* 0x000fce0000000000 */
[----:B-1----:R-:W-:Y:S05]  /*1400*/  CALL.ABS.NOINC R8 ;  /* 0x0000000008007343 */ /* 0x002fea0003c00000 */
.L_x_37:
[----:B------:R-:W0:Y:S01]  /*1410*/  LDC.64 R24, c[0x0][0x380] ;  /* 0x0000e000ff187b82 */ /* 0x000e220000000a00 */
[----:B------:R-:W-:Y:S01]  /*1420*/  IMAD.SHL.U32 R3, R29, 0x400, RZ ;  /* 0x000004001d037824 */ /* 0x000fe200078e00ff */
[----:B------:R-:W1:Y:S01]  /*1430*/  LDS R0, [R34] ;  /* 0x0000000022007984 */ /* 0x000e620000000800 */
[----:B------:R-:W2:Y:S02]  /*1440*/  LDCU.64 UR4, c[0x4][0x180] ;  /* 0x01003000ff0477ac */ /* 0x000ea40008000a00 */
[----:B------:R-:W-:Y:S01]  /*1450*/  IMAD R3, R18, 0x400, R3 ;  /* 0x0000040012037824 */ /* 0x000fe200078e0203 */
[----:B------:R-:W3:Y:S03]  /*1460*/  LDS R8, [R34+-0x80] ;  /* 0xffff800022087984 */ /* 0x000ee60000000800 */
[----:B0-----:R-:W-:-:S05]  /*1470*/  IMAD.WIDE.U32 R24, R3, 0x4, R24 ;  /* 0x0000000403187825 */ /* 0x001fca00078e0018 */
[----:B------:R-:W3:Y:S01]  /*1480*/  LDG.E R9, desc[UR36][R24.64] ;  /* 0x0000002418097981 */ /* 0x000ee2000c1e1900 */
[----:B------:R0:W4:Y:S01]  /*1490*/  LDC.64 R10, c[0x4][R17] ;  /* 0x01000000110a7b82 */ /* 0x0001220000000a00 */
[----:B--2---:R-:W-:Y:S01]  /*14a0*/  IMAD.U32 R4, RZ, RZ, UR4 ;  /* 0x00000004ff047e24 */ /* 0x004fe2000f8e00ff */
[----:B------:R-:W-:Y:S01]  /*14b0*/  MOV R5, UR5 ;  /* 0x0000000500057c02 */ /* 0x000fe20008000f00 */
[----:B------:R-:W-:Y:S02]  /*14c0*/  IMAD.MOV.U32 R6, RZ, RZ, R23 ;  /* 0x000000ffff067224 */ /* 0x000fe400078e0017 */
[----:B------:R-:W-:Y:S01]  /*14d0*/  IMAD.MOV.U32 R7, RZ, RZ, R22 ;  /* 0x000000ffff077224 */ /* 0x000fe200078e0016 */
[----:B-1----:R0:W-:Y:S04]  /*14e0*/  STL [R1+0x68], R0 ;  /* 0x0000680001007387 */ /* 0x0021e80000100800 */
[----:B---34-:R0:W-:Y:S02]  /*14f0*/  STL.64 [R1+0x60], R8 ;  /* 0x0000600801007387 */ /* 0x0181e40000100a00 */
[----:B------:R-:W-:-:S07]  /*1500*/  LEPC R20, `(.L_x_38) ;  /* 0x000000001014794e */ /* 0x000fce0000000000 */
[----:B0-----:R-:W-:Y:S05]  /*1510*/  CALL.ABS.NOINC R10 ;  /* 0x000000000a007343 */ /* 0x001fea0003c00000 */
.L_x_38:
[----:B------:R-:W2:Y:S01]  /*1520*/  LDG.E R11, desc[UR36][R24.64+0x4] ;  /* 0x00000424180b7981 */ /* 0x000ea2000c1e1900 */
[----:B------:R0:W1:Y:S01]  /*1530*/  LDC.64 R8, c[0x4][R17] ;  /* 0x0100000011087b82 */ /* 0x0000620000000a00 */
[----:B------:R-:W3:Y:S01]  /*1540*/  LDCU.64 UR4, c[0x4][0x180] ;  /* 0x01003000ff0477ac */ /* 0x000ee20008000a00 */
[----:B------:R-:W-:Y:S01]  /*1550*/  IMAD.MOV.U32 R6, RZ, RZ, R23 ;  /* 0x000000ffff067224 */ /* 0x000fe200078e0017 */
[----:B------:R-:W-:Y:S01]  /*1560*/  LDS R10, [R34+-0x7c] ;  /* 0xffff8400220a7984 */ /* 0x000fe20000000800 */
[----:B------:R-:W-:-:S03]  /*1570*/  IMAD.MOV.U32 R7, RZ, RZ, R22 ;  /* 0x000000ffff077224 */ /* 0x000fc600078e0016 */
[----:B------:R-:W4:Y:S01]  /*1580*/  LDS R0, [R34+0x4] ;  /* 0x0000040022007984 */ /* 0x000f220000000800 */
[----:B---3--:R-:W-:Y:S01]  /*1590*/  IMAD.U32 R4, RZ, RZ, UR4 ;  /* 0x00000004ff047e24 */ /* 0x008fe2000f8e00ff */
[----:B------:R-:W-:Y:S02]  /*15a0*/  MOV R5, UR5 ;  /* 0x0000000500057c02 */ /* 0x000fe40008000f00 */
[----:B----4-:R0:W-:Y:S04]  /*15b0*/  STL [R1+0x68], R0 ;  /* 0x0000680001007387 */ /* 0x0101e80000100800 */
[----:B-12---:R0:W-:Y:S02]  /*15c0*/  STL.64 [R1+0x60], R10 ;  /* 0x0000600a01007387 */ /* 0x0061e40000100a00 */
[----:B------:R-:W-:-:S07]  /*15d0*/  LEPC R20, `(.L_x_39) ;  /* 0x000000001014794e */ /* 0x000fce0000000000 */
[----:B0-----:R-:W-:Y:S05]  /*15e0*/  CALL.ABS.NOINC R8 ;  /* 0x0000000008007343 */ /* 0x001fea0003c00000 */
.L_x_39:
[----:B------:R0:W1:Y:S01]  /*15f0*/  LDC.64 R8, c[0x4][R17] ;  /* 0x0100000011087b82 */ /* 0x0000620000000a00 */
[----:B------:R-:W2:Y:S01]  /*1600*/  LDCU.64 UR4, c[0x4][0x188] ;  /* 0x01003100ff0477ac */ /* 0x000ea20008000a00 */
[----:B------:R-:W-:Y:S01]  /*1610*/  CS2R R6, SRZ ;  /* 0x0000000000067805 */ /* 0x000fe2000001ff00 */
[----:B--2---:R-:W-:Y:S01]  /*1620*/  IMAD.U32 R4, RZ, RZ, UR4 ;  /* 0x00000004ff047e24 */ /* 0x004fe2000f8e00ff */
[----:B0-----:R-:W-:-:S07]  /*1630*/  MOV R5, UR5 ;  /* 0x0000000500057c02 */ /* 0x001fce0008000f00 */
[----:B------:R-:W-:-:S07]  /*1640*/  LEPC R20, `(.L_x_36) ;  /* 0x000000001014794e */ /* 0x000fce0000000000 */
[----:B-1----:R-:W-:Y:S05]  /*1650*/  CALL.ABS.NOINC R8 ;  /* 0x0000000008007343 */ /* 0x002fea0003c00000 */
.L_x_36:
[----:B------:R-:W-:Y:S05]  /*1660*/  BSYNC.RECONVERGENT B6 ;  /* 0x0000000000067941 */ /* 0x000fea0003800200 */
.L_x_35:
[----:B------:R-:W3:Y:S01]  /*1670*/  LDS.128 R24, [R34] ;  /* 0x0000000022187984 */ /* 0x000ee20000000c00 */
[----:B------:R-:W-:Y:S01]  /*1680*/  ISETP.NE.AND P1, PT, R31, RZ, PT ;  /* 0x000000ff1f00720c */ /* 0x000fe20003f25270 */
[----:B------:R-:W-:Y:S01]  /*1690*/  BSSY.RECONVERGENT B6, `(.L_x_40) ;  /* 0x0000047000067945 */ /* 0x000fe20003800200 */
[----:B------:R-:W-:Y:S01]  /*16a0*/  IADD3 R33, P0, PT, R30, 0x60, RZ ;  /* 0x000000601e217810 */ /* 0x000fe20007f1e0ff */
[----:B012-4-:R-:W0:Y:S04]  /*16b0*/  LDS.128 R8, [R34+0x10] ;  /* 0x0000100022087984 */ /* 0x017e280000000c00 */
[----:B------:R-:W1:Y:S04]  /*16c0*/  LDS.128 R12, [R34+0x20] ;  /* 0x00002000220c7984 */ /* 0x000e680000000c00 */
[----:B------:R-:W2:Y:S04]  /*16d0*/  LDS.128 R20, [R34+0x30] ;  /* 0x0000300022147984 */ /* 0x000ea80000000c00 */
[----:B------:R-:W4:Y:S01]  /*16e0*/  LDS.128 R4, [R34+0x40] ;  /* 0x0000400022047984 */ /* 0x000f220000000c00 */
[----:B---3--:R-:W-:Y:S08]  /*16f0*/  POPC R24, R24 ;  /* 0x0000001800187309 */ /* 0x008ff00000000000 */
[----:B------:R-:W-:Y:S08]  /*1700*/  POPC R25, R25 ;  /* 0x0000001900197309 */ /* 0x000ff00000000000 */
[----:B------:R-:W3:Y:S08]  /*1710*/  POPC R26, R26 ;  /* 0x0000001a001a7309 */ /* 0x000ef00000000000 */
[----:B------:R-:W-:Y:S01]  /*1720*/  POPC R27, R27 ;  /* 0x0000001b001b7309 */ /* 0x000fe20000000000 */
[----:B---3--:R-:W-:-:S07]  /*1730*/  IADD3 R0, PT, PT, R26, R25, R24 ;  /* 0x000000191a007210 */ /* 0x008fce0007ffe018 */
[----:B0-----:R-:W0:Y:S08]  /*1740*/  POPC R8, R8 ;  /* 0x0000000800087309 */ /* 0x001e300000000000 */
[----:B------:R-:W-:Y:S01]  /*1750*/  POPC R9, R9 ;  /* 0x0000000900097309 */ /* 0x000fe20000000000 */
[----:B0-----:R-:W-:-:S07]  /*1760*/  IADD3 R0, PT, PT, R8, R27, R0 ;  /* 0x0000001b08007210 */ /* 0x001fce0007ffe000 */
[----:B------:R-:W0:Y:S01]  /*1770*/  POPC R10, R10 ;  /* 0x0000000a000a7309 */ /* 0x000e220000000000 */
[----:B------:R-:W-:Y:S07]  /*1780*/  LDS.128 R24, [R34+0x70] ;  /* 0x0000700022187984 */ /* 0x000fee0000000c00 */
[----:B------:R-:W-:Y:S01]  /*1790*/  POPC R11, R11 ;  /* 0x0000000b000b7309 */ /* 0x000fe20000000000 */
[----:B0-----:R-:W-:-:S07]  /*17a0*/  IADD3 R0, PT, PT, R10, R9, R0 ;  /* 0x000000090a007210 */ /* 0x001fce0007ffe000 */
[----:B-1----:R-:W0:Y:S08]  /*17b0*/  POPC R12, R12 ;  /* 0x0000000c000c7309 */ /* 0x002e300000000000 */
[----:B------:R-:W-:Y:S01]  /*17c0*/  POPC R13, R13 ;  /* 0x0000000d000d7309 */ /* 0x000fe20000000000 */
[----:B0-----:R-:W-:-:S07]  /*17d0*/  IADD3 R3, PT, PT, R12, R11, R0 ;  /* 0x0000000b0c037210 */ /* 0x001fce0007ffe000 */
[----:B------:R-:W0:Y:S01]  /*17e0*/  POPC R14, R14 ;  /* 0x0000000e000e7309 */ /* 0x000e220000000000 */
[----:B------:R-:W1:Y:S07]  /*17f0*/  LDS.128 R8, [R34+0x50] ;  /* 0x0000500022087984 */ /* 0x000e6e0000000c00 */
[----:B------:R-:W-:Y:S01]  /*1800*/  POPC R15, R15 ;  /* 0x0000000f000f7309 */ /* 0x000fe20000000000 */
[----:B0-----:R-:W-:-:S07]  /*1810*/  IADD3 R3, PT, PT, R14, R13, R3 ;  /* 0x0000000d0e037210 */ /* 0x001fce0007ffe003 */
[----:B--2---:R-:W0:Y:S08]  /*1820*/  POPC R20, R20 ;  /* 0x0000001400147309 */ /* 0x004e300000000000 */
[----:B------:R-:W-:Y:S01]  /*1830*/  POPC R21, R21 ;  /* 0x0000001500157309 */ /* 0x000fe20000000000 */
[----:B0-----:R-:W-:-:S07]  /*1840*/  IADD3 R3, PT, PT, R20, R15, R3 ;  /* 0x0000000f14037210 */ /* 0x001fce0007ffe003 */
[----:B------:R-:W0:Y:S01]  /*1850*/  POPC R22, R22 ;  /* 0x0000001600167309 */ /* 0x000e220000000000 */
[----:B------:R-:W2:Y:S07]  /*1860*/  LDS.128 R12, [R34+0x60] ;  /* 0x00006000220c7984 */ /* 0x000eae0000000c00 */
[----:B------:R-:W-:Y:S01]  /*1870*/  POPC R23, R23 ;  /* 0x0000001700177309 */ /* 0x000fe20000000000 */
[----:B0-----:R-:W-:-:S07]  /*1880*/  IADD3 R3, PT, PT, R22, R21, R3 ;  /* 0x0000001516037210 */ /* 0x001fce0007ffe003 */
[----:B----4-:R-:W0:Y:S08]  /*1890*/  POPC R0, R4 ;  /* 0x0000000400007309 */ /* 0x010e300000000000 */
[----:B------:R-:W-:Y:S01]  /*18a0*/  POPC R5, R5 ;  /* 0x0000000500057309 */ /* 0x000fe20000000000 */
[----:B0-----:R-:W-:-:S07]  /*18b0*/  IADD3 R0, PT, PT, R0, R23, R3 ;  /* 0x0000001700007210 */ /* 0x001fce0007ffe003 */
[----:B------:R-:W0:Y:S01]  /*18c0*/  POPC R6, R6 ;  /* 0x0000000600067309 */ /* 0x000e220000000000 */
[----:B------:R-:W-:-:S07]  /*18d0*/  IMAD.X R23, RZ, RZ, R28, P0 ;  /* 0x000000ffff177224 */ /* 0x000fce00000e061c */
[----:B------:R-:W-:Y:S01]  /*18e0*/  POPC R7, R7 ;  /* 0x0000000700077309 */ /* 0x000fe20000000000 */
[----:B0-----:R-:W-:-:S07]  /*18f0*/  IADD3 R0, PT, PT, R6, R5, R0 ;  /* 0x0000000506007210 */ /* 0x001fce0007ffe000 */
[----:B-1----:R-:W0:Y:S08]  /*1900*/  POPC R8, R8 ;  /* 0x0000000800087309 */ /* 0x002e300000000000 */
[----:B------:R-:W-:Y:S01]  /*1910*/  POPC R9, R9 ;  /* 0x0000000900097309 */ /* 0x000fe20000000000 */
[----:B0-----:R-:W-:-:S07]  /*1920*/  IADD3 R0, PT, PT, R8, R7, R0 ;  /* 0x0000000708007210 */ /* 0x001fce0007ffe000 */
[----:B------:R-:W0:Y:S08]  /*1930*/  POPC R10, R10 ;  /* 0x0000000a000a7309 */ /* 0x000e300000000000 */
[----:B------:R-:W-:Y:S01]  /*1940*/  POPC R11, R11 ;  /* 0x0000000b000b7309 */ /* 0x000fe20000000000 */
[----:B0-----:R-:W-:-:S07]  /*1950*/  IADD3 R0, PT, PT, R10, R9, R0 ;  /* 0x000000090a007210 */ /* 0x001fce0007ffe000 */
[----:B--2---:R-:W0:Y:S08]  /*1960*/  POPC R12, R12 ;  /* 0x0000000c000c7309 */ /* 0x004e300000000000 */
[----:B------:R-:W-:Y:S01]  /*1970*/  POPC R13, R13 ;  /* 0x0000000d000d7309 */ /* 0x000fe20000000000 */
[----:B0-----:R-:W-:-:S07]  /*1980*/  IADD3 R0, PT, PT, R12, R11, R0 ;  /* 0x0000000b0c007210 */ /* 0x001fce0007ffe000 */
[----:B------:R-:W0:Y:S08]  /*1990*/  POPC R14, R14 ;  /* 0x0000000e000e7309 */ /* 0x000e300000000000 */
[----:B------:R-:W-:Y:S01]  /*19a0*/  POPC R15, R15 ;  /* 0x0000000f000f7309 */ /* 0x000fe20000000000 */
[----:B0-----:R-:W-:-:S07]  /*19b0*/  IADD3 R0, PT, PT, R14, R13, R0 ;  /* 0x0000000d0e007210 */ /* 0x001fce0007ffe000 */
[----:B------:R-:W0:Y:S08]  /*19c0*/  POPC R24, R24 ;  /* 0x0000001800187309 */ /* 0x000e300000000000 */
[----:B------:R-:W-:Y:S01]  /*19d0*/  POPC R25, R25 ;  /* 0x0000001900197309 */ /* 0x000fe20000000000 */
[----:B0-----:R-:W-:-:S07]  /*19e0*/  IADD3 R0, PT, PT, R24, R15, R0 ;  /* 0x0000000f18007210 */ /* 0x001fce0007ffe000 */
[----:B------:R-:W0:Y:S08]  /*19f0*/  POPC R26, R26 ;  /* 0x0000001a001a7309 */ /* 0x000e300000000000 */
[----:B------:R-:W1:Y:S01]  /*1a00*/  POPC R27, R27 ;  /* 0x0000001b001b7309 */ /* 0x000e620000000000 */
[----:B0-----:R-:W-:-:S05]  /*1a10*/  IADD3 R0, PT, PT, R26, R25, R0 ;  /* 0x000000191a007210 */ /* 0x001fca0007ffe000 */
[----:B-1----:R-:W-:Y:S01]  /*1a20*/  IMAD.IADD R18, R0, 0x1, R27 ;  /* 0x0000000100127824 */ /* 0x002fe200078e021b */
[----:B------:R-:W-:Y:S06]  /*1a30*/  @P1 BRA `(.L_x_41) ;  /* 0x0000000000301947 */ /* 0x000fec0003800000 */
[----:B------:R-:W-:Y:S01]  /*1a40*/  MOV R8, 0x1a8 ;  /* 0x000001a800087802 */ /* 0x000fe20000000f00 */
[----:B------:R-:W-:Y:S01]  /*1a50*/  IMAD.MOV.U32 R17, RZ, RZ, RZ ;  /* 0x000000ffff117224 */ /* 0x000fe200078e00ff */
[----:B------:R0:W-:Y:S01]  /*1a60*/  STL [R1+0x68], R18 ;  /* 0x0000681201007387 */ /* 0x0001e20000100800 */
[----:B------:R-:W1:Y:S01]  /*1a70*/  LDCU.64 UR4, c[0x4][0x190] ;  /* 0x01003200ff0477ac */ /* 0x000e620008000a00 */
[----:B------:R-:W-:Y:S02]  /*1a80*/  IMAD.MOV.U32 R6, RZ, RZ, R33 ;  /* 0x000000ffff067224 */ /* 0x000fe400078e0021 */
[----:B------:R0:W-:Y:S01]  /*1a90*/  STL.64 [R1+0x60], R16 ;  /* 0x0000601001007387 */ /* 0x0001e20000100a00 */
[----:B------:R-:W2:Y:S01]  /*1aa0*/  LDC.64 R8, c[0x4][R8] ;  /* 0x0100000008087b82 */ /* 0x000ea20000000a00 */
[----:B------:R-:W-:Y:S01]  /*1ab0*/  IMAD.MOV.U32 R7, RZ, RZ, R23 ;  /* 0x000000ffff077224 */ /* 0x000fe200078e0017 */
[----:B-1----:R-:W-:Y:S01]  /*1ac0*/  MOV R4, UR4 ;  /* 0x0000000400047c02 */ /* 0x002fe20008000f00 */
[----:B0-----:R-:W-:-:S07]  /*1ad0*/  IMAD.U32 R5, RZ, RZ, UR5 ;  /* 0x00000005ff057e24 */ /* 0x001fce000f8e00ff */
[----:B------:R-:W-:-:S07]  /*1ae0*/  LEPC R20, `(.L_x_41) ;  /* 0x000000001014794e */ /* 0x000fce0000000000 */
[----:B--2---:R-:W-:Y:S05]  /*1af0*/  CALL.ABS.NOINC R8 ;  /* 0x0000000008007343 */ /* 0x004fea0003c00000 */
.L_x_41:
[----:B------:R-:W-:Y:S05]  /*1b00*/  BSYNC.RECONVERGENT B6 ;  /* 0x0000000000067941 */ /* 0x000fea0003800200 */
.L_x_40:
[----:B------:R-:W0:Y:S01]  /*1b10*/  LDCU UR4, c[0x0][0x390] ;  /* 0x00007200ff0477ac */ /* 0x000e220008000800 */
[----:B------:R-:W-:Y:S01]  /*1b20*/  IADD3 R0, PT, PT, R19, 0x3, RZ ;  /* 0x0000000313007810 */ /* 0x000fe20007ffe0ff */
[----:B------:R-:W-:Y:S03]  /*1b30*/  BSSY.RECONVERGENT B6, `(.L_x_42) ;  /* 0x0000016000067945 */ /* 0x000fe60003800200 */
[----:B0-----:R-:W-:-:S13]  /*1b40*/  ISETP.NE.AND P0, PT, R0, UR4, PT ;  /* 0x0000000400007c0c */ /* 0x001fda000bf05270 */
[----:B------:R-:W-:Y:S05]  /*1b50*/  @P0 BRA `(.L_x_43) ;  /* 0x0000000000340947 */ /* 0x000fea0003800000 */
[----:B------:R-:W-:-:S13]  /*1b60*/  ISETP.NE.AND P0, PT, R31, RZ, PT ;  /* 0x000000ff1f00720c */ /* 0x000fda0003f05270 */
[----:B------:R-:W-:Y:S05]  /*1b70*/  @P0 BRA `(.L_x_44) ;  /* 0x0000000000440947 */ /* 0x000fea0003800000 */
[----:B------:R-:W-:Y:S01]  /*1b80*/  MOV R8, 0x1a8 ;  /* 0x000001a800087802 */ /* 0x000fe20000000f00 */
[----:B------:R0:W-:Y:S01]  /*1b90*/  STL [R1+0x60], R18 ;  /* 0x0000601201007387 */ /* 0x0001e20000100800 */
[----:B------:R-:W1:Y:S01]  /*1ba0*/  LDCU.64 UR4, c[0x4][0x198] ;  /* 0x01003300ff0477ac */ /* 0x000e620008000a00 */
[----:B------:R-:W-:Y:S01]  /*1bb0*/  IMAD.MOV.U32 R6, RZ, RZ, R33 ;  /* 0x000000ffff067224 */ /* 0x000fe200078e0021 */
[----:B------:R-:W-:Y:S02]  /*1bc0*/  MOV R7, R23 ;  /* 0x0000001700077202 */ /* 0x000fe40000000f00 */
[----:B------:R-:W2:Y:S01]  /*1bd0*/  LDC.64 R8, c[0x4][R8] ;  /* 0x0100000008087b82 */ /* 0x000ea20000000a00 */
[----:B-1----:R-:W-:Y:S02]  /*1be0*/  IMAD.U32 R4, RZ, RZ, UR4 ;  /* 0x00000004ff047e24 */ /* 0x002fe4000f8e00ff */
[----:B0-----:R-:W-:-:S07]  /*1bf0*/  IMAD.U32 R5, RZ, RZ, UR5 ;  /* 0x00000005ff057e24 */ /* 0x001fce000f8e00ff */
[----:B------:R-:W-:-:S07]  /*1c00*/  LEPC R20, `(.L_x_45) ;  /* 0x000000001014794e */ /* 0x000fce0000000000 */
[----:B--2---:R-:W-:Y:S05]  /*1c10*/  CALL.ABS.NOINC R8 ;  /* 0x0000000008007343 */ /* 0x004fea0003c00000 */
.L_x_45:
[----:B------:R-:W-:Y:S05]  /*1c20*/  BRA `(.L_x_44) ;  /* 0x0000000000187947 */ /* 0x000fea0003800000 */
.L_x_43:
[----:B------:R-:W-:-:S13]  /*1c30*/  ISETP.NE.AND P0, PT, R18, RZ, PT ;  /* 0x000000ff1200720c */ /* 0x000fda0003f05270 */
[----:B------:R-:W-:Y:S05]  /*1c40*/  @!P0 BRA `(.L_x_44) ;  /* 0x0000000000108947 */ /* 0x000fea0003800000 */
[----:B------:R-:W-:-:S04]  /*1c50*/  VIADD R19, R19, 0x1 ;  /* 0x0000000113137836 */ /* 0x000fc80000000000 */
[----:B------:R-:W-:-:S05]  /*1c60*/  IMAD R0, R19, 0x4, R1 ;  /* 0x0000000413007824 */ /* 0x000fca00078e0201 */
[----:B------:R0:W-:Y:S04]  /*1c70*/  STL [R0], RZ ;  /* 0x000000ff00007387 */ /* 0x0001e80000100800 */
[----:B------:R0:W-:Y:S02]  /*1c80*/  STL [R0+0x30], RZ ;  /* 0x000030ff00007387 */ /* 0x0001e40000100800 */
.L_x_44:
[----:B------:R-:W-:Y:S05]  /*1c90*/  BSYNC.RECONVERGENT B6 ;  /* 0x0000000000067941 */ /* 0x000fea0003800200 */
.L_x_42:
[----:B------:R-:W-:Y:S05]  /*1ca0*/  BRA `(.L_x_46) ;  /* 0xffffffe800c87947 */ /* 0x000fea000383ffff */
.L_x_47:
        /* <DEDUP_REMOVED lines=13> */
.L_x_67:


//--------------------- .text._Z34induced_subgraph_extraction_kernelPiS_Pji --------------------------
	.section	.text._Z34induced_subgraph_extraction_kernelPiS_Pji,"ax",@progbits
	.align	128
        .global         _Z34induced_subgraph_extraction_kernelPiS_Pji
        .type           _Z34induced_subgraph_extraction_kernelPiS_Pji,@function
        .size           _Z34induced_subgraph_extraction_kernelPiS_Pji,(.L_x_68 - _Z34induced_subgraph_extraction_kernelPiS_Pji)
        .other          _Z34induced_subgraph_extraction_kernelPiS_Pji,@"STO_CUDA_ENTRY STV_DEFAULT"
_Z34induced_subgraph_extraction_kernelPiS_Pji:
.text._Z34induced_subgraph_extraction_kernelPiS_Pji:
[----:B------:R-:W-:Y:S01]  /*0000*/  LDC R1, c[0x0][0x37c] ;  /* 0x0000df00ff017b82 */ /* 0x000fe20000000800 */
[----:B------:R-:W0:Y:S07]  /*0010*/  S2R R11, SR_CTAID.X ;  /* 0x00000000000b7919 */ /* 0x000e2e0000002500 */
[----:B------:R-:W0:Y:S01]  /*0020*/  LDC.64 R2, c[0x0][0x388] ;  /* 0x0000e200ff027b82 */ /* 0x000e220000000a00 */
[----:B------:R-:W1:Y:S01]  /*0030*/  LDCU.64 UR6, c[0x0][0x358] ;  /* 0x00006b00ff0677ac */ /* 0x000e620008000a00 */
[----:B0-----:R-:W-:-:S05]  /*0040*/  IMAD.WIDE.U32 R2, R11, 0x4, R2 ;  /* 0x000000040b027825 */ /* 0x001fca00078e0002 */
[----:B-1----:R-:W2:Y:S01]  /*0050*/  LDG.E R9, desc[UR6][R2.64] ;  /* 0x0000000602097981 */ /* 0x002ea2000c1e1900 */
[----:B------:R-:W2:Y:S02]  /*0060*/  S2R R0, SR_TID.X ;  /* 0x0000000000007919 */ /* 0x000ea40000002100 */
[----:B--2---:R-:W-:-:S13]  /*0070*/  ISETP.GE.AND P0, PT, R0, R9, PT ;  /* 0x000000090000720c */ /* 0x004fda0003f06270 */
[----:B------:R-:W-:Y:S05]  /*0080*/  @P0 EXIT ;  /* 0x000000000000094d */ /* 0x000fea0003800000 */
[C---:B------:R-:W-:Y:S01]  /*0090*/  VIADDMNMX.U32 R5, R0.reuse, 0x1, R9, !PT ;  /* 0x0000000100057846 */ /* 0x040fe20007800009 */
[----:B------:R-:W-:Y:S01]  /*00a0*/  BSSY.RECONVERGENT B0, `(.L_x_48) ;  /* 0x000001b000007945 */ /* 0x000fe20003800200 */
[----:B------:R-:W-:Y:S02]  /*00b0*/  IMAD.SHL.U32 R11, R11, 0x400, RZ ;  /* 0x000004000b0b7824 */ /* 0x000fe400078e00ff */
[--C-:B------:R-:W-:Y:S02]  /*00c0*/  IMAD.MOV.U32 R6, RZ, RZ, R0.reuse ;  /* 0x000000ffff067224 */ /* 0x100fe400078e0000 */
[----:B------:R-:W-:Y:S02]  /*00d0*/  IMAD.IADD R4, R5, 0x1, -R0 ;  /* 0x0000000105047824 */ /* 0x000fe400078e0a00 */
[----:B------:R-:W-:-:S03]  /*00e0*/  IMAD.IADD R5, R0, 0x1, -R5 ;  /* 0x0000000100057824 */ /* 0x000fc600078e0a05 */
[----:B------:R-:W-:Y:S02]  /*00f0*/  LOP3.LUT P0, R13, R4, 0x3, RZ, 0xc0, !PT ;  /* 0x00000003040d7812 */ /* 0x000fe4000780c0ff */
[----:B------:R-:W-:-:S11]  /*0100*/  ISETP.GT.U32.AND P1, PT, R5, -0x4, PT ;  /* 0xfffffffc0500780c */ /* 0x000fd60003f24070 */
[----:B------:R-:W-:Y:S05]  /*0110*/  @!P0 BRA `(.L_x_49) ;  /* 0x00000000004c8947 */ /* 0x000fea0003800000 */
[----:B------:R-:W0:Y:S01]  /*0120*/  S2UR UR5, SR_CgaCtaId ;  /* 0x00000000000579c3 */ /* 0x000e220000008800 */
[C---:B------:R-:W-:Y:S01]  /*0130*/  IADD3 R7, PT, PT, R0.reuse, R11, RZ ;  /* 0x0000000b00077210 */ /* 0x040fe20007ffe0ff */
[----:B------:R-:W-:Y:S01]  /*0140*/  UMOV UR4, 0x400 ;  /* 0x0000040000047882 */ /* 0x000fe20000000000 */
[--C-:B------:R-:W-:Y:S02]  /*0150*/  IMAD.IADD R6, R0, 0x1, R13.reuse ;  /* 0x0000000100067824 */ /* 0x100fe400078e020d */
[----:B------:R-:W-:-:S03]  /*0160*/  IMAD.MOV R8, RZ, RZ, -R13 ;  /* 0x000000ffff087224 */ /* 0x000fc600078e0a0d */
[----:B------:R-:W1:Y:S01]  /*0170*/  LDC.64 R4, c[0x0][0x380] ;  /* 0x0000e000ff047b82 */ /* 0x000e620000000a00 */
[----:B0-----:R-:W-:Y:S01]  /*0180*/  ULEA UR4, UR5, UR4, 0x18 ;  /* 0x0000000405047291 */ /* 0x001fe2000f8ec0ff */
[----:B-1----:R-:W-:-:S05]  /*0190*/  IMAD.WIDE.U32 R4, R7, 0x4, R4 ;  /* 0x0000000407047825 */ /* 0x002fca00078e0004 */
[----:B------:R-:W-:Y:S01]  /*01a0*/  LEA R7, R0, UR4, 0x2 ;  /* 0x0000000400077c11 */ /* 0x000fe2000f8e10ff */
[----:B------:R-:W-:-:S07]  /*01b0*/  IMAD.MOV.U32 R10, RZ, RZ, R4 ;  /* 0x000000ffff0a7224 */ /* 0x000fce00078e0004 */
.L_x_50:
[----:B------:R-:W-:-:S06]  /*01c0*/  IMAD.MOV.U32 R4, RZ, RZ, R10 ;  /* 0x000000ffff047224 */ /* 0x000fcc00078e000a */
[----:B------:R0:W2:Y:S01]  /*01d0*/  LDG.E R4, desc[UR6][R4.64] ;  /* 0x0000000604047981 */ /* 0x0000a2000c1e1900 */
[----:B------:R-:W-:Y:S02]  /*01e0*/  IADD3 R8, PT, PT, R8, 0x1, RZ ;  /* 0x0000000108087810 */ /* 0x000fe40007ffe0ff */
[----:B------:R-:W-:Y:S02]  /*01f0*/  IADD3 R10, P2, PT, R10, 0x4, RZ ;  /* 0x000000040a0a7810 */ /* 0x000fe40007f5e0ff */
[----:B------:R-:W-:-:S03]  /*0200*/  ISETP.NE.AND P0, PT, R8, RZ, PT ;  /* 0x000000ff0800720c */ /* 0x000fc60003f05270 */
[----:B0-----:R-:W-:Y:S01]  /*0210*/  IMAD.X R5, RZ, RZ, R5, P2 ;  /* 0x000000ffff057224 */ /* 0x001fe200010e0605 */
[----:B--2---:R0:W-:Y:S02]  /*0220*/  STS [R7], R4 ;  /* 0x0000000407007388 */ /* 0x0041e40000000800 */
[----:B0-----:R-:W-:-:S07]  /*0230*/  VIADD R7, R7, 0x4 ;  /* 0x0000000407077836 */ /* 0x001fce0000000000 */
[----:B------:R-:W-:Y:S05]  /*0240*/  @P0 BRA `(.L_x_50) ;  /* 0xfffffffc00dc0947 */ /* 0x000fea000383ffff */
.L_x_49:
[----:B------:R-:W-:Y:S05]  /*0250*/  BSYNC.RECONVERGENT B0 ;  /* 0x0000000000007941 */ /* 0x000fea0003800200 */
.L_x_48:
[----:B------:R-:W-:Y:S04]  /*0260*/  BSSY.RECONVERGENT B0, `(.L_x_51) ;  /* 0x0000067000007945 */ /* 0x000fe80003800200 */
[----:B------:R-:W-:Y:S05]  /*0270*/  @P1 BRA `(.L_x_52) ;  /* 0x0000000400941947 */ /* 0x000fea0003800000 */
[----:B------:R-:W0:Y:S01]  /*0280*/  S2UR UR5, SR_CgaCtaId ;  /* 0x00000000000579c3 */ /* 0x000e220000008800 */
[----:B------:R-:W1:Y:S01]  /*0290*/  LDCU.64 UR8, c[0x0][0x380] ;  /* 0x00007000ff0877ac */ /* 0x000e620008000a00 */
[-C--:B------:R-:W-:Y:S01]  /*02a0*/  IADD3 R10, PT, PT, R9, -R6.reuse, RZ ;  /* 0x80000006090a7210 */ /* 0x080fe20007ffe0ff */
[C---:B------:R-:W-:Y:S01]  /*02b0*/  IMAD.IADD R5, R11.reuse, 0x1, R6 ;  /* 0x000000010b057824 */ /* 0x040fe200078e0206 */
[----:B------:R-:W-:Y:S01]  /*02c0*/  IADD3 R8, P0, PT, R11, R6, RZ ;  /* 0x000000060b087210 */ /* 0x000fe20007f1e0ff */
[----:B------:R-:W-:Y:S01]  /*02d0*/  UMOV UR4, 0x400 ;  /* 0x0000040000047882 */ /* 0x000fe20000000000 */
[----:B------:R-:W-:Y:S01]  /*02e0*/  ISETP.GT.AND P1, PT, R10, 0xc, PT ;  /* 0x0000000c0a00780c */ /* 0x000fe20003f24270 */
[----:B------:R-:W-:Y:S01]  /*02f0*/  BSSY.RECONVERGENT B1, `(.L_x_53) ;  /* 0x0000037000017945 */ /* 0x000fe20003800200 */
[----:B------:R-:W2:Y:S01]  /*0300*/  LDC.64 R12, c[0x0][0x380] ;  /* 0x0000e000ff0c7b82 */ /* 0x000ea20000000a00 */
[----:B------:R-:W-:Y:S01]  /*0310*/  IMAD.X R7, RZ, RZ, RZ, P0 ;  /* 0x000000ffff077224 */ /* 0x000fe200000e06ff */
[----:B-1----:R-:W-:-:S04]  /*0320*/  LEA R4, P0, R8, UR8, 0x2 ;  /* 0x0000000808047c11 */ /* 0x002fc8000f8010ff */
[----:B------:R-:W-:Y:S01]  /*0330*/  LEA.HI.X R8, R8, UR9, R7, 0x2, P0 ;  /* 0x0000000908087c11 */ /* 0x000fe200080f1407 */
[----:B0-----:R-:W-:Y:S01]  /*0340*/  ULEA UR4, UR5, UR4, 0x18 ;  /* 0x0000000405047291 */ /* 0x001fe2000f8ec0ff */
[----:B------:R-:W-:-:S05]  /*0350*/  IADD3 R4, P0, PT, R4, 0xc, RZ ;  /* 0x0000000c04047810 */ /* 0x000fca0007f1e0ff */
[----:B------:R-:W-:Y:S01]  /*0360*/  LEA R7, R6, UR4, 0x2 ;  /* 0x0000000406077c11 */ /* 0x000fe2000f8e10ff */
[----:B--2---:R-:W-:-:S04]  /*0370*/  IMAD.WIDE.U32 R12, R5, 0x4, R12 ;  /* 0x00000004050c7825 */ /* 0x004fc800078e000c */
[----:B------:R-:W-:Y:S01]  /*0380*/  IMAD.X R5, RZ, RZ, R8, P0 ;  /* 0x000000ffff057224 */ /* 0x000fe200000e0608 */
[----:B------:R-:W-:Y:S01]  /*0390*/  PLOP3.LUT P0, PT, PT, PT, PT, 0x80, 0x8 ;  /* 0x000000000008781c */ /* 0x000fe20003f0f070 */
[----:B------:R-:W-:Y:S01]  /*03a0*/  VIADD R7, R7, 0x8 ;  /* 0x0000000807077836 */ /* 0x000fe20000000000 */
[----:B------:R-:W-:Y:S11]  /*03b0*/  @!P1 BRA `(.L_x_54) ;  /* 0x0000000000a89947 */ /* 0x000ff60003800000 */
[----:B------:R-:W-:Y:S01]  /*03c0*/  PLOP3.LUT P0, PT, PT, PT, PT, 0x8, 0x80 ;  /* 0x000000000080781c */ /* 0x000fe20003f0e170 */
[----:B------:R-:W-:-:S12]  /*03d0*/  VIADD R15, R9, 0xfffffff4 ;  /* 0xfffffff4090f7836 */ /* 0x000fd80000000000 */
.L_x_55:
[----:B------:R-:W2:Y:S04]  /*03e0*/  LDG.E R10, desc[UR6][R4.64+-0x8] ;  /* 0xfffff806040a7981 */ /* 0x000ea8000c1e1900 */
[----:B------:R-:W3:Y:S04]  /*03f0*/  LDG.E R8, desc[UR6][R12.64] ;  /* 0x000000060c087981 */ /* 0x000ee8000c1e1900 */
[----:B------:R-:W4:Y:S04]  /*0400*/  LDG.E R14, desc[UR6][R4.64+-0x4] ;  /* 0xfffffc06040e7981 */ /* 0x000f28000c1e1900 */
[----:B------:R-:W5:Y:S04]  /*0410*/  LDG.E R16, desc[UR6][R4.64] ;  /* 0x0000000604107981 */ /* 0x000f68000c1e1900 */
        /* <DEDUP_REMOVED lines=10> */
[----:B--2---:R0:W-:Y:S04]  /*04c0*/  STS [R7+-0x4], R10 ;  /* 0xfffffc0a07007388 */ /* 0x0041e80000000800 */
[----:B---3--:R1:W-:Y:S04]  /*04d0*/  STS [R7+-0x8], R8 ;  /* 0xfffff80807007388 */ /* 0x0083e80000000800 */
[----:B0-----:R0:W2:Y:S04]  /*04e0*/  LDG.E R10, desc[UR6][R12.64+0x30] ;  /* 0x000030060c0a7981 */ /* 0x0010a8000c1e1900 */
[----:B-1----:R1:W3:Y:S01]  /*04f0*/  LDG.E R8, desc[UR6][R4.64+0x28] ;  /* 0x0000280604087981 */ /* 0x0022e2000c1e1900 */
[----:B------:R-:W-:-:S05]  /*0500*/  VIADD R6, R6, 0x10 ;  /* 0x0000001006067836 */ /* 0x000fca0000000000 */
[----:B------:R-:W-:Y:S02]  /*0510*/  ISETP.GE.AND P1, PT, R6, R15, PT ;  /* 0x0000000f0600720c */ /* 0x000fe40003f26270 */
[----:B0-----:R-:W-:Y:S02]  /*0520*/  IADD3 R12, P2, PT, R12, 0x40, RZ ;  /* 0x000000400c0c7810 */ /* 0x001fe40007f5e0ff */
[----:B-1----:R-:W-:Y:S01]  /*0530*/  IADD3 R4, P3, PT, R4, 0x40, RZ ;  /* 0x0000004004047810 */ /* 0x002fe20007f7e0ff */
[----:B----4-:R-:W-:Y:S02]  /*0540*/  STS [R7], R14 ;  /* 0x0000000e07007388 */ /* 0x010fe40000000800 */
[----:B------:R-:W-:Y:S01]  /*0550*/  IMAD.X R13, RZ, RZ, R13, P2 ;  /* 0x000000ffff0d7224 */ /* 0x000fe200010e060d */
[----:B------:R-:W-:Y:S01]  /*0560*/  IADD3.X R5, PT, PT, RZ, R5, RZ, P3, !PT ;  /* 0x00000005ff057210 */ /* 0x000fe20001ffe4ff */
[----:B-----5:R-:W-:Y:S04]  /*0570*/  STS [R7+0x4], R16 ;  /* 0x0000041007007388 */ /* 0x020fe80000000800 */
[----:B------:R-:W-:Y:S04]  /*0580*/  STS [R7+0x8], R18 ;  /* 0x0000081207007388 */ /* 0x000fe80000000800 */
        /* <DEDUP_REMOVED lines=9> */
[----:B--2---:R-:W-:Y:S04]  /*0620*/  STS [R7+0x28], R10 ;  /* 0x0000280a07007388 */ /* 0x004fe80000000800 */
[----:B---3--:R0:W-:Y:S02]  /*0630*/  STS [R7+0x2c], R8 ;  /* 0x00002c0807007388 */ /* 0x0081e40000000800 */
[----:B0-----:R-:W-:Y:S01]  /*0640*/  VIADD R7, R7, 0x40 ;  /* 0x0000004007077836 */ /* 0x001fe20000000000 */
[----:B------:R-:W-:Y:S06]  /*0650*/  @!P1 BRA `(.L_x_55) ;  /* 0xfffffffc00609947 */ /* 0x000fec000383ffff */
.L_x_54:
[----:B------:R-:W-:Y:S05]  /*0660*/  BSYNC.RECONVERGENT B1 ;  /* 0x0000000000017941 */ /* 0x000fea0003800200 */
.L_x_53:
[----:B------:R-:W-:Y:S01]  /*0670*/  IMAD.IADD R8, R9, 0x1, -R6 ;  /* 0x0000000109087824 */ /* 0x000fe200078e0a06 */
[----:B------:R-:W-:Y:S04]  /*0680*/  BSSY.RECONVERGENT B1, `(.L_x_56) ;  /* 0x000001a000017945 */ /* 0x000fe80003800200 */
[----:B------:R-:W-:-:S13]  /*0690*/  ISETP.GT.AND P1, PT, R8, 0x4, PT ;  /* 0x000000040800780c */ /* 0x000fda0003f24270 */
[----:B------:R-:W-:Y:S05]  /*06a0*/  @!P1 BRA `(.L_x_57) ;  /* 0x00000000005c9947 */ /* 0x000fea0003800000 */
[----:B------:R-:W2:Y:S04]  /*06b0*/  LDG.E R8, desc[UR6][R12.64] ;  /* 0x000000060c087981 */ /* 0x000ea8000c1e1900 */
[----:B------:R0:W3:Y:S04]  /*06c0*/  LDG.E R18, desc[UR6][R12.64+0x10] ;  /* 0x000010060c127981 */ /* 0x0000e8000c1e1900 */
[----:B------:R-:W4:Y:S04]  /*06d0*/  LDG.E R10, desc[UR6][R4.64+-0x8] ;  /* 0xfffff806040a7981 */ /* 0x000f28000c1e1900 */
[----:B------:R-:W5:Y:S04]  /*06e0*/  LDG.E R14, desc[UR6][R4.64+-0x4] ;  /* 0xfffffc06040e7981 */ /* 0x000f68000c1e1900 */
[----:B------:R-:W5:Y:S04]  /*06f0*/  LDG.E R16, desc[UR6][R4.64] ;  /* 0x0000000604107981 */ /* 0x000f68000c1e1900 */
[----:B------:R-:W5:Y:S04]  /*0700*/  LDG.E R20, desc[UR6][R4.64+0x8] ;  /* 0x0000080604147981 */ /* 0x000f68000c1e1900 */
[----:B------:R-:W5:Y:S04]  /*0710*/  LDG.E R22, desc[UR6][R4.64+0xc] ;  /* 0x00000c0604167981 */ /* 0x000f68000c1e1900 */
[----:B------:R1:W5:Y:S01]  /*0720*/  LDG.E R24, desc[UR6][R4.64+0x10] ;  /* 0x0000100604187981 */ /* 0x000362000c1e1900 */
[----:B0-----:R-:W-:-:S02]  /*0730*/  IADD3 R12, P1, PT, R12, 0x20, RZ ;  /* 0x000000200c0c7810 */ /* 0x001fc40007f3e0ff */
[----:B------:R-:W-:Y:S02]  /*0740*/  PLOP3.LUT P0, PT, PT, PT, PT, 0x8, 0x80 ;  /* 0x000000000080781c */ /* 0x000fe40003f0e170 */
[----:B------:R-:W-:Y:S01]  /*0750*/  IADD3 R6, PT, PT, R6, 0x8, RZ ;  /* 0x0000000806067810 */ /* 0x000fe20007ffe0ff */
[----:B------:R-:W-:Y:S01]  /*0760*/  IMAD.X R13, RZ, RZ, R13, P1 ;  /* 0x000000ffff0d7224 */ /* 0x000fe200008e060d */
[----:B-1----:R-:W-:-:S05]  /*0770*/  IADD3 R4, P2, PT, R4, 0x20, RZ ;  /* 0x0000002004047810 */ /* 0x002fca0007f5e0ff */
[----:B------:R-:W-:Y:S01]  /*0780*/  IMAD.X R5, RZ, RZ, R5, P2 ;  /* 0x000000ffff057224 */ /* 0x000fe200010e0605 */
[----:B--2---:R-:W-:Y:S04]  /*0790*/  STS [R7+-0x8], R8 ;  /* 0xfffff80807007388 */ /* 0x004fe80000000800 */
[----:B---3--:R-:W-:Y:S04]  /*07a0*/  STS [R7+0x8], R18 ;  /* 0x0000081207007388 */ /* 0x008fe80000000800 */
[----:B----4-:R-:W-:Y:S04]  /*07b0*/  STS [R7+-0x4], R10 ;  /* 0xfffffc0a07007388 */ /* 0x010fe80000000800 */
[----:B-----5:R-:W-:Y:S04]  /*07c0*/  STS [R7], R14 ;  /* 0x0000000e07007388 */ /* 0x020fe80000000800 */
[----:B------:R-:W-:Y:S04]  /*07d0*/  STS [R7+0x4], R16 ;  /* 0x0000041007007388 */ /* 0x000fe80000000800 */
[----:B------:R-:W-:Y:S04]  /*07e0*/  STS [R7+0xc], R20 ;  /* 0x00000c1407007388 */ /* 0x000fe80000000800 */
[----:B------:R-:W-:Y:S04]  /*07f0*/  STS [R7+0x10], R22 ;  /* 0x0000101607007388 */ /* 0x000fe80000000800 */
[----:B------:R0:W-:Y:S02]  /*0800*/  STS [R7+0x14], R24 ;  /* 0x0000141807007388 */ /* 0x0001e40000000800 */
[----:B0-----:R-:W-:-:S07]  /*0810*/  VIADD R7, R7, 0x20 ;  /* 0x0000002007077836 */ /* 0x001fce0000000000 */
.L_x_57:
[----:B------:R-:W-:Y:S05]  /*0820*/  BSYNC.RECONVERGENT B1 ;  /* 0x0000000000017941 */ /* 0x000fea0003800200 */
.L_x_56:
[----:B------:R-:W-:-:S13]  /*0830*/  ISETP.LT.OR P0, PT, R6, R9, P0 ;  /* 0x000000090600720c */ /* 0x000fda0000701670 */
[----:B------:R-:W-:Y:S05]  /*0840*/  @!P0 BRA `(.L_x_52) ;  /* 0x0000000000208947 */ /* 0x000fea0003800000 */
[----:B------:R-:W2:Y:S04]  /*0850*/  LDG.E R12, desc[UR6][R12.64] ;  /* 0x000000060c0c7981 */ /* 0x000ea8000c1e1900 */
[----:B------:R-:W3:Y:S04]  /*0860*/  LDG.E R6, desc[UR6][R4.64+-0x8] ;  /* 0xfffff80604067981 */ /* 0x000ee8000c1e1900 */
[----:B------:R-:W4:Y:S04]  /*0870*/  LDG.E R8, desc[UR6][R4.64+-0x4] ;  /* 0xfffffc0604087981 */ /* 0x000f28000c1e1900 */
[----:B------:R-:W5:Y:S04]  /*0880*/  LDG.E R10, desc[UR6][R4.64] ;  /* 0x00000006040a7981 */ /* 0x000f68000c1e1900 */
[----:B--2---:R0:W-:Y:S04]  /*0890*/  STS [R7+-0x8], R12 ;  /* 0xfffff80c07007388 */ /* 0x0041e80000000800 */
[----:B---3--:R0:W-:Y:S04]  /*08a0*/  STS [R7+-0x4], R6 ;  /* 0xfffffc0607007388 */ /* 0x0081e80000000800 */
[----:B----4-:R0:W-:Y:S04]  /*08b0*/  STS [R7], R8 ;  /* 0x0000000807007388 */ /* 0x0101e80000000800 */
[----:B-----5:R0:W-:Y:S02]  /*08c0*/  STS [R7+0x4], R10 ;  /* 0x0000040a07007388 */ /* 0x0201e40000000800 */
.L_x_52:
[----:B------:R-:W-:Y:S05]  /*08d0*/  BSYNC.RECONVERGENT B0 ;  /* 0x0000000000007941 */ /* 0x000fea0003800200 */
.L_x_51:
[----:B------:R-:W1:Y:S01]  /*08e0*/  LDCU UR4, c[0x0][0x398] ;  /* 0x00007300ff0477ac */ /* 0x000e620008000800 */
[----:B------:R-:W2:Y:S01]  /*08f0*/  LDCU UR8, c[0x0][0x360] ;  /* 0x00006c00ff0877ac */ /* 0x000ea20008000800 */
[----:B-1----:R-:W-:-:S07]  /*0900*/  IMAD R13, R11, UR4, RZ ;  /* 0x000000040b0d7c24 */ /* 0x002fce000f8e02ff */
.L_x_63:
[----:B-1----:R-:W1:Y:S01]  /*0910*/  LDC.64 R18, c[0x0][0x380] ;  /* 0x0000e000ff127b82 */ /* 0x002e620000000a00 */
[----:B------:R-:W-:Y:S01]  /*0920*/  ISETP.NE.AND P0, PT, R9, RZ, PT ;  /* 0x000000ff0900720c */ /* 0x000fe20003f05270 */
[----:B------:R-:W-:Y:S01]  /*0930*/  IMAD.IADD R5, R11, 0x1, R0 ;  /* 0x000000010b057824 */ /* 0x000fe200078e0200 */
[----:B------:R-:W-:Y:S01]  /*0940*/  BSSY.RECONVERGENT B0, `(.L_x_58) ;  /* 0x0000034000007945 */ /* 0x000fe20003800200 */
[----:B------:R-:W-:Y:S02]  /*0950*/  HFMA2 R15, -RZ, RZ, 0, 0 ;  /* 0x00000000ff0f7431 */ /* 0x000fe400000001ff */
[----:B------:R-:W-:Y:S02]  /*0960*/  IMAD.MOV.U32 R17, RZ, RZ, RZ ;  /* 0x000000ffff117224 */ /* 0x000fe400078e00ff */
[----:B0-----:R-:W-:Y:S01]  /*0970*/  IMAD.MOV.U32 R12, RZ, RZ, RZ ;  /* 0x000000ffff0c7224 */ /* 0x001fe200078e00ff */
[----:B------:R-:W0:Y:S01]  /*0980*/  LDC.64 R6, c[0x0][0x388] ;  /* 0x0000e200ff067b82 */ /* 0x000e220000000a00 */
[----:B------:R-:W-:-:S02]  /*0990*/  IMAD.MOV.U32 R10, RZ, RZ, RZ ;  /* 0x000000ffff0a7224 */ /* 0x000fc400078e00ff */
[----:B-1----:R-:W-:Y:S02]  /*09a0*/  IMAD.WIDE.U32 R18, R5, 0x4, R18 ;  /* 0x0000000405127825 */ /* 0x002fe400078e0012 */
[----:B------:R-:W-:Y:S05]  /*09b0*/  @!P0 BRA `(.L_x_59) ;  /* 0x0000000000b08947 */ /* 0x000fea0003800000 */
[----:B------:R-:W0:Y:S01]  /*09c0*/  LDG.E R19, desc[UR6][R18.64] ;  /* 0x0000000612137981 */ /* 0x000e22000c1e1900 */
[----:B------:R-:W1:Y:S01]  /*09d0*/  LDC.64 R4, c[0x0][0x380] ;  /* 0x0000e000ff047b82 */ /* 0x000e620000000a00 */
[----:B------:R-:W-:Y:S01]  /*09e0*/  IMAD.MOV.U32 R17, RZ, RZ, R9 ;  /* 0x000000ffff117224 */ /* 0x000fe200078e0009 */
[----:B------:R-:W-:Y:S01]  /*09f0*/  LEA R21, R0, R13, 0xa ;  /* 0x0000000d00157211 */ /* 0x000fe200078e50ff */
[----:B------:R-:W-:Y:S01]  /*0a00*/  IMAD.MOV.U32 R10, RZ, RZ, RZ ;  /* 0x000000ffff0a7224 */ /* 0x000fe200078e00ff */
[----:B------:R-:W-:Y:S01]  /*0a10*/  CS2R R14, SRZ ;  /* 0x00000000000e7805 */ /* 0x000fe2000001ff00 */
[----:B------:R-:W-:Y:S02]  /*0a20*/  IMAD.MOV.U32 R12, RZ, RZ, RZ ;  /* 0x000000ffff0c7224 */ /* 0x000fe400078e00ff */
[----:B01----:R-:W-:-:S07]  /*0a30*/  IMAD.WIDE.U32 R6, R19, 0x4, R6 ;  /* 0x0000000413067825 */ /* 0x003fce00078e0006 */
.L_x_60:
[----:B------:R-:W3:Y:S01]  /*0a40*/  LDG.E R9, desc[UR6][R6.64] ;  /* 0x0000000606097981 */ /* 0x000ee2000c1e1900 */
[----:B------:R-:W-:Y:S01]  /*0a50*/  IMAD.MOV.U32 R16, RZ, RZ, R14 ;  /* 0x000000ffff107224 */ /* 0x000fe200078e000e */
[----:B---3--:R-:W-:-:S13]  /*0a60*/  ISETP.GE.U32.AND P0, PT, R14, R9, PT ;  /* 0x000000090e00720c */ /* 0x008fda0003f06070 */
[----:B------:R-:W-:Y:S05]  /*0a70*/  @P0 BRA `(.L_x_59) ;  /* 0x0000000000800947 */ /* 0x000fea0003800000 */
[----:B------:R-:W-:-:S05]  /*0a80*/  LEA R9, R19, R14, 0xa ;  /* 0x0000000e13097211 */ /* 0x000fca00078e50ff */
[----:B------:R-:W-:-:S05]  /*0a90*/  IMAD.WIDE.U32 R8, R9, 0x4, R4 ;  /* 0x0000000409087825 */ /* 0x000fca00078e0004 */
[----:B------:R-:W3:Y:S01]  /*0aa0*/  LDG.E R25, desc[UR6][R8.64] ;  /* 0x0000000608197981 */ /* 0x000ee2000c1e1900 */
[----:B------:R-:W0:Y:S01]  /*0ab0*/  S2UR UR5, SR_CgaCtaId ;  /* 0x00000000000579c3 */ /* 0x000e220000008800 */
[----:B------:R-:W-:Y:S02]  /*0ac0*/  UMOV UR4, 0x400 ;  /* 0x0000040000047882 */ /* 0x000fe40000000000 */
[----:B0-----:R-:W-:-:S06]  /*0ad0*/  ULEA UR4, UR5, UR4, 0x18 ;  /* 0x0000000405047291 */ /* 0x001fcc000f8ec0ff */
[----:B------:R-:W-:-:S06]  /*0ae0*/  LEA R18, R10, UR4, 0x2 ;  /* 0x000000040a127c11 */ /* 0x000fcc000f8e10ff */
[----:B------:R-:W3:Y:S02]  /*0af0*/  LDS R18, [R18] ;  /* 0x0000000012127984 */ /* 0x000ee40000000800 */
[----:B---3--:R-:W-:-:S13]  /*0b00*/  ISETP.NE.AND P0, PT, R18, R25, PT ;  /* 0x000000191200720c */ /* 0x008fda0003f05270 */
[----:B------:R-:W-:Y:S01]  /*0b10*/  @P0 ISETP.GE.U32.AND P1, PT, R18, R25, PT ;  /* 0x000000191200020c */ /* 0x000fe20003f26070 */
[----:B------:R-:W-:Y:S02]  /*0b20*/  @!P0 VIADD R10, R10, 0x1 ;  /* 0x000000010a0a8836 */ /* 0x000fe40000000000 */
[----:B------:R-:W-:Y:S01]  /*0b30*/  @!P0 IMAD.SHL.U32 R20, R15, 0x2, RZ ;  /* 0x000000020f148824 */ /* 0x000fe200078e00ff */
[----:B------:R-:W-:-:S04]  /*0b40*/  @P0 SEL R22, RZ, 0x1, P1 ;  /* 0x00000001ff160807 */ /* 0x000fc80000800000 */
[----:B------:R-:W-:Y:S01]  /*0b50*/  @!P0 LOP3.LUT R15, R20, 0x2, RZ, 0xfc, !PT ;  /* 0x00000002140f8812 */ /* 0x000fe200078efcff */
[----:B------:R-:W-:-:S03]  /*0b60*/  @P0 IMAD.IADD R10, R10, 0x1, R22 ;  /* 0x000000010a0a0824 */ /* 0x000fc600078e0216 */
[----:B------:R-:W-:Y:S02]  /*0b70*/  @P0 SHF.L.U32 R15, R15, R22, RZ ;  /* 0x000000160f0f0219 */ /* 0x000fe400000006ff */
[----:B------:R-:W-:-:S04]  /*0b80*/  LOP3.LUT R8, R10, 0x1f, RZ, 0xc0, !PT ;  /* 0x0000001f0a087812 */ /* 0x000fc800078ec0ff */
[----:B------:R-:W-:-:S13]  /*0b90*/  ISETP.NE.AND P1, PT, R8, 0x1f, PT ;  /* 0x0000001f0800780c */ /* 0x000fda0003f25270 */
[----:B------:R-:W0:Y:S01]  /*0ba0*/  @!P1 LDC.64 R8, c[0x0][0x390] ;  /* 0x0000e400ff089b82 */ /* 0x000e220000000a00 */
[----:B------:R-:W-:-:S05]  /*0bb0*/  @!P1 IADD3 R23, PT, PT, R12, R21, RZ ;  /* 0x000000150c179210 */ /* 0x000fca0007ffe0ff */
[----:B0-----:R-:W-:-:S05]  /*0bc0*/  @!P1 IMAD.WIDE.U32 R8, R23, 0x4, R8 ;  /* 0x0000000417089825 */ /* 0x001fca00078e0008 */
[----:B------:R0:W-:Y:S04]  /*0bd0*/  @!P1 STG.E desc[UR6][R8.64], R15 ;  /* 0x0000000f08009986 */ /* 0x0001e8000c101906 */
[----:B------:R-:W3:Y:S01]  /*0be0*/  @!P1 LDG.E R17, desc[UR6][R2.64] ;  /* 0x0000000602119981 */ /* 0x000ee2000c1e1900 */
[----:B------:R-:W-:Y:S01]  /*0bf0*/  ISETP.GE.U32.OR P2, PT, R18, R25, !P0 ;  /* 0x000000191200720c */ /* 0x000fe20004746470 */
[----:B------:R-:W-:Y:S02]  /*0c00*/  VIADD R14, R14, 0x1 ;  /* 0x000000010e0e7836 */ /* 0x000fe40000000000 */
[----:B------:R-:W-:Y:S02]  /*0c10*/  @!P1 VIADD R12, R12, 0x1 ;  /* 0x000000010c0c9836 */ /* 0x000fe40000000000 */
[----:B------:R-:W-:-:S02]  /*0c20*/  @P0 IMAD.MOV.U32 R18, RZ, RZ, R14 ;  /* 0x000000ffff120224 */ /* 0x000fc400078e000e */
[----:B0-----:R-:W-:-:S06]  /*0c30*/  @!P1 IMAD.MOV.U32 R15, RZ, RZ, RZ ;  /* 0x000000ffff0f9224 */ /* 0x001fcc00078e00ff */
[----:B------:R-:W-:-:S05]  /*0c40*/  @!P2 IMAD.MOV R18, RZ, RZ, R16 ;  /* 0x000000ffff12a224 */ /* 0x000fca00078e0210 */
[----:B------:R-:W-:Y:S02]  /*0c50*/  @P0 MOV R14, R18 ;  /* 0x00000012000e0202 */ /* 0x000fe40000000f00 */
[----:B---3--:R-:W-:-:S13]  /*0c60*/  ISETP.GE.U32.AND P2, PT, R10, R17, PT ;  /* 0x000000110a00720c */ /* 0x008fda0003f46070 */
[----:B------:R-:W-:Y:S05]  /*0c70*/  @!P2 BRA `(.L_x_60) ;  /* 0xfffffffc0070a947 */ /* 0x000fea000383ffff */
.L_x_59:
[----:B--2---:R-:W-:Y:S05]  /*0c80*/  BSYNC.RECONVERGENT B0 ;  /* 0x0000000000007941 */ /* 0x004fea0003800200 */
.L_x_58:
[----:B------:R-:W-:Y:S01]  /*0c90*/  LOP3.LUT R4, R10, 0x1f, RZ, 0xc0, !PT ;  /* 0x0000001f0a047812 */ /* 0x000fe200078ec0ff */
[----:B------:R-:W-:Y:S01]  /*0ca0*/  BSSY.RECONVERGENT B0, `(.L_x_61) ;  /* 0x000000c000007945 */ /* 0x000fe20003800200 */
[----:B------:R-:W-:Y:S02]  /*0cb0*/  IMAD.MOV.U32 R9, RZ, RZ, R17 ;  /* 0x000000ffff097224 */ /* 0x000fe400078e0011 */
[----:B------:R-:W-:-:S13]  /*0cc0*/  ISETP.NE.AND P0, PT, R4, 0x1f, PT ;  /* 0x0000001f0400780c */ /* 0x000fda0003f05270 */
[----:B------:R-:W-:Y:S05]  /*0cd0*/  @!P0 BRA `(.L_x_62) ;  /* 0x0000000000208947 */ /* 0x000fea0003800000 */
[----:B------:R-:W1:Y:S01]  /*0ce0*/  LDC.64 R4, c[0x0][0x390] ;  /* 0x0000e400ff047b82 */ /* 0x000e620000000a00 */
[----:B0-----:R-:W-:Y:S02]  /*0cf0*/  LEA R7, R0, R13, 0xa ;  /* 0x0000000d00077211 */ /* 0x001fe400078e50ff */
[----:B------:R-:W-:-:S03]  /*0d00*/  IADD3 R10, PT, PT, -R10, 0x1f, RZ ;  /* 0x0000001f0a0a7810 */ /* 0x000fc60007ffe1ff */
[----:B------:R-:W-:Y:S01]  /*0d10*/  IMAD.IADD R7, R12, 0x1, R7 ;  /* 0x000000010c077824 */ /* 0x000fe200078e0207 */
[----:B------:R-:W-:-:S03]  /*0d20*/  SHF.L.U32 R15, R15, R10, RZ ;  /* 0x0000000a0f0f7219 */ /* 0x000fc600000006ff */
[----:B-1----:R-:W-:-:S05]  /*0d30*/  IMAD.WIDE.U32 R4, R7, 0x4, R4 ;  /* 0x0000000407047825 */ /* 0x002fca00078e0004 */
[----:B------:R1:W-:Y:S04]  /*0d40*/  STG.E desc[UR6][R4.64], R15 ;  /* 0x0000000f04007986 */ /* 0x0003e8000c101906 */
[----:B------:R1:W5:Y:S02]  /*0d50*/  LDG.E R9, desc[UR6][R2.64] ;  /* 0x0000000602097981 */ /* 0x000364000c1e1900 */
.L_x_62:
[----:B------:R-:W-:Y:S05]  /*0d60*/  BSYNC.RECONVERGENT B0 ;  /* 0x0000000000007941 */ /* 0x000fea0003800200 */
.L_x_61:
[----:B------:R-:W-:-:S05]  /*0d70*/  VIADD R0, R0, UR8 ;  /* 0x0000000800007c36 */ /* 0x000fca0008000000 */
[----:B-----5:R-:W-:-:S13]  /*0d80*/  ISETP.GE.AND P0, PT, R0, R9, PT ;  /* 0x000000090000720c */ /* 0x020fda0003f06270 */
[----:B------:R-:W-:Y:S05]  /*0d90*/  @!P0 BRA `(.L_x_63) ;  /* 0xfffffff800dc8947 */ /* 0x000fea000383ffff */
[----:B------:R-:W-:Y:S05]  /*0da0*/  EXIT ;  /* 0x000000000000794d */ /* 0x000fea0003800000 */
.L_x_64:
        /* <DEDUP_REMOVED lines=13> */
.L_x_68:


//--------------------- .nv.global.init           --------------------------
	.section	.nv.global.init,"aw",@progbits
.nv.global.init:
	.type		$str$4,@object
	.size		$str$4,($str$3 - $str$4)
$str$4:
        /*0000*/ 	.byte	0x0a, 0x00
	.type		$str$3,@object
	.size		$str$3,($str$7 - $str$3)
$str$3:
        /*0002*/ 	.byte	0x25, 0x75, 0x20, 0x25, 0x75, 0x20, 0x25, 0x75, 0x20, 0x0a, 0x00
	.type		$str$7,@object
	.size		$str$7,($str$6 - $str$7)
$str$7:
        /*000d*/ 	.byte	0x52, 0x65, 0x73, 0x75, 0x6c, 0x74, 0x20, 0x25, 0x64, 0x0a, 0x00
	.type		$str$6,@object
	.size		$str$6,($str$2 - $str$6)
$str$6:
        /*0018*/ 	.byte	0x43, 0x6c, 0x69, 0x63, 0x71, 0x75, 0x65, 0x20, 0x66, 0x6f, 0x75, 0x6e, 0x64, 0x2c, 0x20, 0x25
        /*0028*/ 	.byte	0x75, 0x0a, 0x00
	.type		$str$2,@object
	.size		$str$2,($str$5 - $str$2)
$str$2:
        /*002b*/ 	.byte	0x4b, 0x45, 0x52, 0x4e, 0x45, 0x4c, 0x3a, 0x20, 0x67, 0x72, 0x6f, 0x75, 0x70, 0x3a, 0x20, 0x25
        /*003b*/ 	.byte	0x64, 0x20, 0x69, 0x64, 0x3a, 0x20, 0x25, 0x64, 0x20, 0x61, 0x64, 0x6a, 0x61, 0x63, 0x65, 0x6e
        /*004b*/ 	.byte	0x63, 0x79, 0x20, 0x6c, 0x69, 0x73, 0x74, 0x3a, 0x20, 0x0a, 0x00
	.type		$str$5,@object
	.size		$str$5,($str$1 - $str$5)
$str$5:
        /*0056*/ 	.byte	0x4b, 0x45, 0x52, 0x4e, 0x45, 0x4c, 0x3a, 0x20, 0x67, 0x72, 0x6f, 0x75, 0x70, 0x3a, 0x20, 0x25
        /*0066*/ 	.byte	0x64, 0x20, 0x69, 0x64, 0x3a, 0x20, 0x25, 0x64, 0x20, 0x63, 0x75, 0x72, 0x72, 0x65, 0x6e, 0x74
        /*0076*/ 	.byte	0x5f, 0x73, 0x69, 0x7a, 0x65, 0x3a, 0x20, 0x25, 0x75, 0x20, 0x0a, 0x00
	.type		$str$1,@object
	.size		$str$1,($str - $str$1)
$str$1:
        /*0082*/ 	.byte	0x4b, 0x45, 0x52, 0x4e, 0x45, 0x4c, 0x3a, 0x20, 0x67, 0x72, 0x6f, 0x75, 0x70, 0x3a, 0x20, 0x25
        /*0092*/ 	.byte	0x64, 0x20, 0x69, 0x64, 0x3a, 0x20, 0x25, 0x64, 0x20, 0x76, 0x65, 0x72, 0x74, 0x65, 0x78, 0x5f
        /*00a2*/ 	.byte	0x69, 0x64, 0x78, 0x20, 0x25, 0x64, 0x20, 0x6c, 0x65, 0x76, 0x65, 0x6c, 0x3a, 0x20, 0x25, 0x64
        /*00b2*/ 	.byte	0x0a, 0x00
	.type		$str,@object
	.size		$str,(.L_45 - $str)
$str:
        /*00b4*/ 	.byte	0x4b, 0x45, 0x52, 0x4e, 0x45, 0x4c, 0x3a, 0x20, 0x67, 0x72, 0x6f, 0x75, 0x70, 0x3a, 0x20, 0x25
        /*00c4*/ 	.byte	0x64, 0x20, 0x69, 0x64, 0x3a, 0x20, 0x25, 0x64, 0x20, 0x76, 0x65, 0x72, 0x74, 0x69, 0x63, 0x69
        /*00d4*/ 	.byte	0x65, 0x73, 0x20, 0x25, 0x64, 0x20, 0x6d, 0x61, 0x73, 0x6b, 0x73, 0x20, 0x25, 0x64, 0x20, 0x67
        /*00e4*/ 	.byte	0x72, 0x61, 0x70, 0x68, 0x3a, 0x20, 0x25, 0x75, 0x0a, 0x00
.L_45:


//--------------------- .nv.shared.reserved.0     --------------------------
	.section	.nv.shared.reserved.0,"aw",@nobits
	.weak		__nv_reservedSMEM_offset_0_alias
	.size		__nv_reservedSMEM_offset_0_alias, 0, 64
	.other		__nv_reservedSMEM_offset_0_alias,@"STO_CUDA_RESERVED_SHARED STV_DEFAULT"
__nv_reservedSMEM_offset_0_alias:
	.zero		0
	.zero		64


//--------------------- .nv.global                --------------------------
	.section	.nv.global,"aw",@nobits
.nv.global:
	.type		_ZN34_INTERNAL_c729113f_4_k_cu_44eedbc26thrust24THRUST_300001_SM_1000_NS12placeholders2_8E,@object
	.size		_ZN34_INTERNAL_c729113f_4_k_cu_44eedbc26thrust24THRUST_300001_SM_1000_NS12placeholders2_8E,(_ZN34_INTERNAL_c729113f_4_k_cu_44eedbc24cuda3std3__436_GLOBAL__N__c729113f_4_k_cu_44eedbc26ignoreE - _ZN34_INTERNAL_c729113f_4_k_cu_44eedbc26thrust24THRUST_300001_SM_1000_NS12placeholders2_8E)
_ZN34_INTERNAL_c729113f_4_k_cu_44eedbc26thrust24THRUST_300001_SM_1000_NS12placeholders2_8E:
	.zero		1
	.type		_ZN34_INTERNAL_c729113f_4_k_cu_44eedbc24cuda3std3__436_GLOBAL__N__c729113f_4_k_cu_44eedbc26ignoreE,@object
	.size		_ZN34_INTERNAL_c729113f_4_k_cu_44eedbc24cuda3std3__436_GLOBAL__N__c729113f_4_k_cu_44eedbc26ignoreE,(_ZN34_INTERNAL_c729113f_4_k_cu_44eedbc24cuda3std6ranges3__45__cpo4dataE - _ZN34_INTERNAL_c729113f_4_k_cu_44eedbc24cuda3std3__436_GLOBAL__N__c729113f_4_k_cu_44eedbc26ignoreE)
_ZN34_INTERNAL_c729113f_4_k_cu_44eedbc24cuda3std3__436_GLOBAL__N__c729113f_4_k_cu_44eedbc26ignoreE:
	.zero		1
	.type		_ZN34_INTERNAL_c729113f_4_k_cu_44eedbc24cuda3std6ranges3__45__cpo4dataE,@object
	.size		_ZN34_INTERNAL_c729113f_4_k_cu_44eedbc24cuda3std6ranges3__45__cpo4dataE,(_ZN34_INTERNAL_c729113f_4_k_cu_44eedbc26thrust24THRUST_300001_SM_1000_NS6system3cpp3parE - _ZN34_INTERNAL_c729113f_4_k_cu_44eedbc24cuda3std6ranges3__45__cpo4dataE)
_ZN34_INTERNAL_c729113f_4_k_cu_44eedbc24cuda3std6ranges3__45__cpo4dataE:
	.zero		1
	.type		_ZN34_INTERNAL_c729113f_4_k_cu_44eedbc26thrust24THRUST_300001_SM_1000_NS6system3cpp3parE,@object
	.size		_ZN34_INTERNAL_c729113f_4_k_cu_44eedbc26thrust24THRUST_300001_SM_1000_NS6system3cpp3parE,(_ZN34_INTERNAL_c729113f_4_k_cu_44eedbc24cuda3std3__45__cpo5beginE - _ZN34_INTERNAL_c729113f_4_k_cu_44eedbc26thrust24THRUST_300001_SM_1000_NS6system3cpp3parE)
_ZN34_INTERNAL_c729113f_4_k_cu_44eedbc26thrust24THRUST_300001_SM_1000_NS6system3cpp3parE:
	.zero		1
	.type		_ZN34_INTERNAL_c729113f_4_k_cu_44eedbc24cuda3std3__45__cpo5beginE,@object
	.size		_ZN34_INTERNAL_c729113f_4_k_cu_44eedbc24cuda3std3__45__cpo5beginE,(_ZN34_INTERNAL_c729113f_4_k_cu_44eedbc24cuda3std6ranges3__45__cpo5beginE - _ZN34_INTERNAL_c729113f_4_k_cu_44eedbc24cuda3std3__45__cpo5beginE)
_ZN34_INTERNAL_c729113f_4_k_cu_44eedbc24cuda3std3__45__cpo5beginE:
	.zero		1
	.type		_ZN34_INTERNAL_c729113f_4_k_cu_44eedbc24cuda3std6ranges3__45__cpo5beginE,@object
	.size		_ZN34_INTERNAL_c729113f_4_k_cu_44eedbc24cuda3std6ranges3__45__cpo5beginE,(_ZN34_INTERNAL_c729113f_4_k_cu_44eedbc26thrust24THRUST_300001_SM_1000_NS6deviceE - _ZN34_INTERNAL_c729113f_4_k_cu_44eedbc24cuda3std6ranges3__45__cpo5beginE)
_ZN34_INTERNAL_c729113f_4_k_cu_44eedbc24cuda3std6ranges3__45__cpo5beginE:
	.zero		1
	.type		_ZN34_INTERNAL_c729113f_4_k_cu_44eedbc26thrust24THRUST_300001_SM_1000_NS6deviceE,@object
	.size		_ZN34_INTERNAL_c729113f_4_k_cu_44eedbc26thrust24THRUST_300001_SM_1000_NS6deviceE,(_ZN34_INTERNAL_c729113f_4_k_cu_44eedbc24cuda3std3__47nulloptE - _ZN34_INTERNAL_c729113f_4_k_cu_44eedbc26thrust24THRUST_300001_SM_1000_NS6deviceE)
_ZN34_INTERNAL_c729113f_4_k_cu_44eedbc26thrust24THRUST_300001_SM_1000_NS6deviceE:
	.zero		1
	.type		_ZN34_INTERNAL_c729113f_4_k_cu_44eedbc24cuda3std3__47nulloptE,@object
	.size		_ZN34_INTERNAL_c729113f_4_k_cu_44eedbc24cuda3std3__47nulloptE,(_ZN34_INTERNAL_c729113f_4_k_cu_44eedbc24cuda3std6ranges3__45__cpo8distanceE - _ZN34_INTERNAL_c729113f_4_k_cu_44eedbc24cuda3std3__47nulloptE)
_ZN34_INTERNAL_c729113f_4_k_cu_44eedbc24cuda3std3__47nulloptE:
	.zero		1
	.type		_ZN34_INTERNAL_c729113f_4_k_cu_44eedbc24cuda3std6ranges3__45__cpo8distanceE,@object
	.size		_ZN34_INTERNAL_c729113f_4_k_cu_44eedbc24cuda3std6ranges3__45__cpo8distanceE,(_ZN34_INTERNAL_c729113f_4_k_cu_44eedbc26thrust24THRUST_300001_SM_1000_NS12placeholders2_4E - _ZN34_INTERNAL_c729113f_4_k_cu_44eedbc24cuda3std6ranges3__45__cpo8distanceE)
_ZN34_INTERNAL_c729113f_4_k_cu_44eedbc24cuda3std6ranges3__45__cpo8distanceE:
	.zero		1
	.type		_ZN34_INTERNAL_c729113f_4_k_cu_44eedbc26thrust24THRUST_300001_SM_1000_NS12placeholders2_4E,@object
	.size		_ZN34_INTERNAL_c729113f_4_k_cu_44eedbc26thrust24THRUST_300001_SM_1000_NS12placeholders2_4E,(_ZN34_INTERNAL_c729113f_4_k_cu_44eedbc24cuda3std3__45__cpo6rbeginE - _ZN34_INTERNAL_c729113f_4_k_cu_44eedbc26thrust24THRUST_300001_SM_1000_NS12placeholders2_4E)
_ZN34_INTERNAL_c729113f_4_k_cu_44eedbc26thrust24THRUST_300001_SM_1000_NS12placeholders2_4E:
	.zero		1
	.type		_ZN34_INTERNAL_c729113f_4_k_cu_44eedbc24cuda3std3__45__cpo6rbeginE,@object
	.size		_ZN34_INTERNAL_c729113f_4_k_cu_44eedbc24cuda3std3__45__cpo6rbeginE,(_ZN34_INTERNAL_c729113f_4_k_cu_44eedbc24cuda3std6ranges3__45__cpo7advanceE - _ZN34_INTERNAL_c729113f_4_k_cu_44eedbc24cuda3std3__45__cpo6rbeginE)
_ZN34_INTERNAL_c729113f_4_k_cu_44eedbc24cuda3std3__45__cpo6rbeginE:
	.zero		1
	.type		_ZN34_INTERNAL_c729113f_4_k_cu_44eedbc24cuda3std6ranges3__45__cpo7advanceE,@object
	.size		_ZN34_INTERNAL_c729113f_4_k_cu_44eedbc24cuda3std6ranges3__45__cpo7advanceE,(_ZN34_INTERNAL_c729113f_4_k_cu_44eedbc26thrust24THRUST_300001_SM_1000_NS12placeholders3_10E - _ZN34_INTERNAL_c729113f_4_k_cu_44eedbc24cuda3std6ranges3__45__cpo7advanceE)
_ZN34_INTERNAL_c729113f_4_k_cu_44eedbc24cuda3std6ranges3__45__cpo7advanceE:
	.zero		1
	.type		_ZN34_INTERNAL_c729113f_4_k_cu_44eedbc26thrust24THRUST_300001_SM_1000_NS12placeholders3_10E,@object
	.size		_ZN34_INTERNAL_c729113f_4_k_cu_44eedbc26thrust24THRUST_300001_SM_1000_NS12placeholders3_10E,(_ZN34_INTERNAL_c729113f_4_k_cu_44eedbc24cuda3std3__48in_placeE - _ZN34_INTERNAL_c729113f_4_k_cu_44eedbc26thrust24THRUST_300001_SM_1000_NS12placeholders3_10E)
_ZN34_INTERNAL_c729113f_4_k_cu_44eedbc26thrust24THRUST_300001_SM_1000_NS12placeholders3_10E:
	.zero		1
	.type		_ZN34_INTERNAL_c729113f_4_k_cu_44eedbc24cuda3std3__48in_placeE,@object
	.size		_ZN34_INTERNAL_c729113f_4_k_cu_44eedbc24cuda3std3__48in_placeE,(_ZN34_INTERNAL_c729113f_4_k_cu_44eedbc24cuda3std6ranges3__45__cpo4sizeE - _ZN34_INTERNAL_c729113f_4_k_cu_44eedbc24cuda3std3__48in_placeE)
_ZN34_INTERNAL_c729113f_4_k_cu_44eedbc24cuda3std3__48in_placeE:
	.zero		1
	.type		_ZN34_INTERNAL_c729113f_4_k_cu_44eedbc24cuda3std6ranges3__45__cpo4sizeE,@object
	.size		_ZN34_INTERNAL_c729113f_4_k_cu_44eedbc24cuda3std6ranges3__45__cpo4sizeE,(_ZN34_INTERNAL_c729113f_4_k_cu_44eedbc26thrust24THRUST_300001_SM_1000_NS12placeholders2_2E - _ZN34_INTERNAL_c729113f_4_k_cu_44eedbc24cuda3std6ranges3__45__cpo4sizeE)
_ZN34_INTERNAL_c729113f_4_k_cu_44eedbc24cuda3std6ranges3__45__cpo4sizeE:
	.zero		1
	.type		_ZN34_INTERNAL_c729113f_4_k_cu_44eedbc26thrust24THRUST_300001_SM_1000_NS12placeholders2_2E,@object
	.size		_ZN34_INTERNAL_c729113f_4_k_cu_44eedbc26thrust24THRUST_300001_SM_1000_NS12placeholders2_2E,(_ZN34_INTERNAL_c729113f_4_k_cu_44eedbc24cuda3std3__45__cpo6cbeginE - _ZN34_INTERNAL_c729113f_4_k_cu_44eedbc26thrust24THRUST_300001_SM_1000_NS12placeholders2_2E)
_ZN34_INTERNAL_c729113f_4_k_cu_44eedbc26thrust24THRUST_300001_SM_1000_NS12placeholders2_2E:
	.zero		1
	.type		_ZN34_INTERNAL_c729113f_4_k_cu_44eedbc24cuda3std3__45__cpo6cbeginE,@object
	.size		_ZN34_INTERNAL_c729113f_4_k_cu_44eedbc24cuda3std3__45__cpo6cbeginE,(_ZN34_INTERNAL_c729113f_4_k_cu_44eedbc24cuda3std6ranges3__45__cpo6cbeginE - _ZN34_INTERNAL_c729113f_4_k_cu_44eedbc24cuda3std3__45__cpo6cbeginE)
_ZN34_INTERNAL_c729113f_4_k_cu_44eedbc24cuda3std3__45__cpo6cbeginE:
	.zero		1
	.type		_ZN34_INTERNAL_c729113f_4_k_cu_44eedbc24cuda3std6ranges3__45__cpo6cbeginE,@object
	.size		_ZN34_INTERNAL_c729113f_4_k_cu_44eedbc24cuda3std6ranges3__45__cpo6cbeginE,(_ZN34_INTERNAL_c729113f_4_k_cu_44eedbc26thrust24THRUST_300001_SM_1000_NS12placeholders2_6E - _ZN34_INTERNAL_c729113f_4_k_cu_44eedbc24cuda3std6ranges3__45__cpo6cbeginE)
_ZN34_INTERNAL_c729113f_4_k_cu_44eedbc24cuda3std6ranges3__45__cpo6cbeginE:
	.zero		1
	.type		_ZN34_INTERNAL_c729113f_4_k_cu_44eedbc26thrust24THRUST_300001_SM_1000_NS12placeholders2_6E,@object
	.size		_ZN34_INTERNAL_c729113f_4_k_cu_44eedbc26thrust24THRUST_300001_SM_1000_NS12placeholders2_6E,(_ZN34_INTERNAL_c729113f_4_k_cu_44eedbc24cuda3std3__45__cpo7crbeginE - _ZN34_INTERNAL_c729113f_4_k_cu_44eedbc26thrust24THRUST_300001_SM_1000_NS12placeholders2_6E)
_ZN34_INTERNAL_c729113f_4_k_cu_44eedbc26thrust24THRUST_300001_SM_1000_NS12placeholders2_6E:
	.zero		1
	.type		_ZN34_INTERNAL_c729113f_4_k_cu_44eedbc24cuda3std3__45__cpo7crbeginE,@object
	.size		_ZN34_INTERNAL_c729113f_4_k_cu_44eedbc24cuda3std3__45__cpo7crbeginE,(_ZN34_INTERNAL_c729113f_4_k_cu_44eedbc24cuda3std6ranges3__45__cpo4nextE - _ZN34_INTERNAL_c729113f_4_k_cu_44eedbc24cuda3std3__45__cpo7crbeginE)
_ZN34_INTERNAL_c729113f_4_k_cu_44eedbc24cuda3std3__45__cpo7crbeginE:
	.zero		1
	.type		_ZN34_INTERNAL_c729113f_4_k_cu_44eedbc24cuda3std6ranges3__45__cpo4nextE,@object
	.size		_ZN34_INTERNAL_c729113f_4_k_cu_44eedbc24cuda3std6ranges3__45__cpo4nextE,(_ZN34_INTERNAL_c729113f_4_k_cu_44eedbc24cuda3std6ranges3__45__cpo4swapE - _ZN34_INTERNAL_c729113f_4_k_cu_44eedbc24cuda3std6ranges3__45__cpo4nextE)
_ZN34_INTERNAL_c729113f_4_k_cu_44eedbc24cuda3std6ranges3__45__cpo4nextE:
	.zero		1
	.type		_ZN34_INTERNAL_c729113f_4_k_cu_44eedbc24cuda3std6ranges3__45__cpo4swapE,@object
	.size		_ZN34_INTERNAL_c729113f_4_k_cu_44eedbc24cuda3std6ranges3__45__cpo4swapE,(_ZN34_INTERNAL_c729113f_4_k_cu_44eedbc26thrust24THRUST_300001_SM_1000_NS8cuda_cub10par_nosyncE - _ZN34_INTERNAL_c729113f_4_k_cu_44eedbc24cuda3std6ranges3__45__cpo4swapE)
_ZN34_INTERNAL_c729113f_4_k_cu_44eedbc24cuda3std6ranges3__45__cpo4swapE:
	.zero		1
	.type		_ZN34_INTERNAL_c729113f_4_k_cu_44eedbc26thrust24THRUST_300001_SM_1000_NS8cuda_cub10par_nosyncE,@object
	.size		_ZN34_INTERNAL_c729113f_4_k_cu_44eedbc26thrust24THRUST_300001_SM_1000_NS8cuda_cub10par_nosyncE,(_ZN34_INTERNAL_c729113f_4_k_cu_44eedbc26thrust24THRUST_300001_SM_1000_NS3seqE - _ZN34_INTERNAL_c729113f_4_k_cu_44eedbc26thrust24THRUST_300001_SM_1000_NS8cuda_cub10par_nosyncE)
_ZN34_INTERNAL_c729113f_4_k_cu_44eedbc26thrust24THRUST_300001_SM_1000_NS8cuda_cub10par_nosyncE:
	.zero		1
	.type		_ZN34_INTERNAL_c729113f_4_k_cu_44eedbc26thrust24THRUST_300001_SM_1000_NS3seqE,@object
	.size		_ZN34_INTERNAL_c729113f_4_k_cu_44eedbc26thrust24THRUST_300001_SM_1000_NS3seqE,(_ZN34_INTERNAL_c729113f_4_k_cu_44eedbc24cuda3std3__420unreachable_sentinelE - _ZN34_INTERNAL_c729113f_4_k_cu_44eedbc26thrust24THRUST_300001_SM_1000_NS3seqE)
_ZN34_INTERNAL_c729113f_4_k_cu_44eedbc26thrust24THRUST_300001_SM_1000_NS3seqE:
	.zero		1
	.type		_ZN34_INTERNAL_c729113f_4_k_cu_44eedbc24cuda3std3__420unreachable_sentinelE,@object
	.size		_ZN34_INTERNAL_c729113f_4_k_cu_44eedbc24cuda3std3__420unreachable_sentinelE,(_ZN34_INTERNAL_c729113f_4_k_cu_44eedbc24cuda3std6ranges3__45__cpo5ssizeE - _ZN34_INTERNAL_c729113f_4_k_cu_44eedbc24cuda3std3__420unreachable_sentinelE)
_ZN34_INTERNAL_c729113f_4_k_cu_44eedbc24cuda3std3__420unreachable_sentinelE:
	.zero		1
	.type		_ZN34_INTERNAL_c729113f_4_k_cu_44eedbc24cuda3std6ranges3__45__cpo5ssizeE,@object
	.size		_ZN34_INTERNAL_c729113f_4_k_cu_44eedbc24cuda3std6ranges3__45__cpo5ssizeE,(_ZN34_INTERNAL_c729113f_4_k_cu_44eedbc26thrust24THRUST_300001_SM_1000_NS12placeholders2_3E - _ZN34_INTERNAL_c729113f_4_k_cu_44eedbc24cuda3std6ranges3__45__cpo5ssizeE)
_ZN34_INTERNAL_c729113f_4_k_cu_44eedbc24cuda3std6ranges3__45__cpo5ssizeE:
	.zero		1
	.type		_ZN34_INTERNAL_c729113f_4_k_cu_44eedbc26thrust24THRUST_300001_SM_1000_NS12placeholders2_3E,@object
	.size		_ZN34_INTERNAL_c729113f_4_k_cu_44eedbc26thrust24THRUST_300001_SM_1000_NS12placeholders2_3E,(_ZN34_INTERNAL_c729113f_4_k_cu_44eedbc24cuda3std3__45__cpo4cendE - _ZN34_INTERNAL_c729113f_4_k_cu_44eedbc26thrust24THRUST_300001_SM_1000_NS12placeholders2_3E)
_ZN34_INTERNAL_c729113f_4_k_cu_44eedbc26thrust24THRUST_300001_SM_1000_NS12placeholders2_3E:
	.zero		1
	.type		_ZN34_INTERNAL_c729113f_4_k_cu_44eedbc24cuda3std3__45__cpo4cendE,@object
	.size		_ZN34_INTERNAL_c729113f_4_k_cu_44eedbc24cuda3std3__45__cpo4cendE,(_ZN34_INTERNAL_c729113f_4_k_cu_44eedbc24cuda3std6ranges3__45__cpo4cendE - _ZN34_INTERNAL_c729113f_4_k_cu_44eedbc24cuda3std3__45__cpo4cendE)
_ZN34_INTERNAL_c729113f_4_k_cu_44eedbc24cuda3std3__45__cpo4cendE:
	.zero		1
	.type		_ZN34_INTERNAL_c729113f_4_k_cu_44eedbc24cuda3std6ranges3__45__cpo4cendE,@object
	.size		_ZN34_INTERNAL_c729113f_4_k_cu_44eedbc24cuda3std6ranges3__45__cpo4cendE,(_ZN34_INTERNAL_c729113f_4_k_cu_44eedbc26thrust24THRUST_300001_SM_1000_NS12placeholders2_7E - _ZN34_INTERNAL_c729113f_4_k_cu_44eedbc24cuda3std6ranges3__45__cpo4cendE)
_ZN34_INTERNAL_c729113f_4_k_cu_44eedbc24cuda3std6ranges3__45__cpo4cendE:
	.zero		1
	.type		_ZN34_INTERNAL_c729113f_4_k_cu_44eedbc26thrust24THRUST_300001_SM_1000_NS12placeholders2_7E,@object
	.size		_ZN34_INTERNAL_c729113f_4_k_cu_44eedbc26thrust24THRUST_300001_SM_1000_NS12placeholders2_7E,(_ZN34_INTERNAL_c729113f_4_k_cu_44eedbc24cuda3std3__45__cpo5crendE - _ZN34_INTERNAL_c729113f_4_k_cu_44eedbc26thrust24THRUST_300001_SM_1000_NS12placeholders2_7E)
_ZN34_INTERNAL_c729113f_4_k_cu_44eedbc26thrust24THRUST_300001_SM_1000_NS12placeholders2_7E:
	.zero		1
	.type		_ZN34_INTERNAL_c729113f_4_k_cu_44eedbc24cuda3std3__45__cpo5crendE,@object
	.size		_ZN34_INTERNAL_c729113f_4_k_cu_44eedbc24cuda3std3__45__cpo5crendE,(_ZN34_INTERNAL_c729113f_4_k_cu_44eedbc24cuda3std6ranges3__45__cpo4prevE - _ZN34_INTERNAL_c729113f_4_k_cu_44eedbc24cuda3std3__45__cpo5crendE)
_ZN34_INTERNAL_c729113f_4_k_cu_44eedbc24cuda3std3__45__cpo5crendE:
	.zero		1
	.type		_ZN34_INTERNAL_c729113f_4_k_cu_44eedbc24cuda3std6ranges3__45__cpo4prevE,@object
	.size		_ZN34_INTERNAL_c729113f_4_k_cu_44eedbc24cuda3std6ranges3__45__cpo4prevE,(_ZN34_INTERNAL_c729113f_4_k_cu_44eedbc24cuda3std6ranges3__45__cpo9iter_moveE - _ZN34_INTERNAL_c729113f_4_k_cu_44eedbc24cuda3std6ranges3__45__cpo4prevE)
_ZN34_INTERNAL_c729113f_4_k_cu_44eedbc24cuda3std6ranges3__45__cpo4prevE:
	.zero		1
	.type		_ZN34_INTERNAL_c729113f_4_k_cu_44eedbc24cuda3std6ranges3__45__cpo9iter_moveE,@object
	.size		_ZN34_INTERNAL_c729113f_4_k_cu_44eedbc24cuda3std6ranges3__45__cpo9iter_moveE,(_ZN34_INTERNAL_c729113f_4_k_cu_44eedbc26thrust24THRUST_300001_SM_1000_NS6system6detail10sequential3seqE - _ZN34_INTERNAL_c729113f_4_k_cu_44eedbc24cuda3std6ranges3__45__cpo9iter_moveE)
_ZN34_INTERNAL_c729113f_4_k_cu_44eedbc24cuda3std6ranges3__45__cpo9iter_moveE:
	.zero		1
	.type		_ZN34_INTERNAL_c729113f_4_k_cu_44eedbc26thrust24THRUST_300001_SM_1000_NS6system6detail10sequential3seqE,@object
	.size		_ZN34_INTERNAL_c729113f_4_k_cu_44eedbc26thrust24THRUST_300001_SM_1000_NS6system6detail10sequential3seqE,(_ZN34_INTERNAL_c729113f_4_k_cu_44eedbc26thrust24THRUST_300001_SM_1000_NS12placeholders2_9E - _ZN34_INTERNAL_c729113f_4_k_cu_44eedbc26thrust24THRUST_300001_SM_1000_NS6system6detail10sequential3seqE)
_ZN34_INTERNAL_c729113f_4_k_cu_44eedbc26thrust24THRUST_300001_SM_1000_NS6system6detail10sequential3seqE:
	.zero		1
	.type		_ZN34_INTERNAL_c729113f_4_k_cu_44eedbc26thrust24THRUST_300001_SM_1000_NS12placeholders2_9E,@object
	.size		_ZN34_INTERNAL_c729113f_4_k_cu_44eedbc26thrust24THRUST_300001_SM_1000_NS12placeholders2_9E,(_ZN34_INTERNAL_c729113f_4_k_cu_44eedbc24cuda3std3__419piecewise_constructE - _ZN34_INTERNAL_c729113f_4_k_cu_44eedbc26thrust24THRUST_300001_SM_1000_NS12placeholders2_9E)
_ZN34_INTERNAL_c729113f_4_k_cu_44eedbc26thrust24THRUST_300001_SM_1000_NS12placeholders2_9E:
	.zero		1
	.type		_ZN34_INTERNAL_c729113f_4_k_cu_44eedbc24cuda3std3__419piecewise_constructE,@object
	.size		_ZN34_INTERNAL_c729113f_4_k_cu_44eedbc24cuda3std3__419piecewise_constructE,(_ZN34_INTERNAL_c729113f_4_k_cu_44eedbc24cuda3std6ranges3__45__cpo5cdataE - _ZN34_INTERNAL_c729113f_4_k_cu_44eedbc24cuda3std3__419piecewise_constructE)
_ZN34_INTERNAL_c729113f_4_k_cu_44eedbc24cuda3std3__419piecewise_constructE:
	.zero		1
	.type		_ZN34_INTERNAL_c729113f_4_k_cu_44eedbc24cuda3std6ranges3__45__cpo5cdataE,@object
	.size		_ZN34_INTERNAL_c729113f_4_k_cu_44eedbc24cuda3std6ranges3__45__cpo5cdataE,(_ZN34_INTERNAL_c729113f_4_k_cu_44eedbc26thrust24THRUST_300001_SM_1000_NS12placeholders2_1E - _ZN34_INTERNAL_c729113f_4_k_cu_44eedbc24cuda3std6ranges3__45__cpo5cdataE)
_ZN34_INTERNAL_c729113f_4_k_cu_44eedbc24cuda3std6ranges3__45__cpo5cdataE:
	.zero		1
	.type		_ZN34_INTERNAL_c729113f_4_k_cu_44eedbc26thrust24THRUST_300001_SM_1000_NS12placeholders2_1E,@object
	.size		_ZN34_INTERNAL_c729113f_4_k_cu_44eedbc26thrust24THRUST_300001_SM_1000_NS12placeholders2_1E,(_ZN34_INTERNAL_c729113f_4_k_cu_44eedbc24cuda3std3__45__cpo3endE - _ZN34_INTERNAL_c729113f_4_k_cu_44eedbc26thrust24THRUST_300001_SM_1000_NS12placeholders2_1E)
_ZN34_INTERNAL_c729113f_4_k_cu_44eedbc26thrust24THRUST_300001_SM_1000_NS12placeholders2_1E:
	.zero		1
	.type		_ZN34_INTERNAL_c729113f_4_k_cu_44eedbc24cuda3std3__45__cpo3endE,@object
	.size		_ZN34_INTERNAL_c729113f_4_k_cu_44eedbc24cuda3std3__45__cpo3endE,(_ZN34_INTERNAL_c729113f_4_k_cu_44eedbc24cuda3std6ranges3__45__cpo3endE - _ZN34_INTERNAL_c729113f_4_k_cu_44eedbc24cuda3std3__45__cpo3endE)
_ZN34_INTERNAL_c729113f_4_k_cu_44eedbc24cuda3std3__45__cpo3endE:
	.zero		1
	.type		_ZN34_INTERNAL_c729113f_4_k_cu_44eedbc24cuda3std6ranges3__45__cpo3endE,@object
	.size		_ZN34_INTERNAL_c729113f_4_k_cu_44eedbc24cuda3std6ranges3__45__cpo3endE,(_ZN34_INTERNAL_c729113f_4_k_cu_44eedbc26thrust24THRUST_300001_SM_1000_NS12placeholders2_5E - _ZN34_INTERNAL_c729113f_4_k_cu_44eedbc24cuda3std6ranges3__45__cpo3endE)
_ZN34_INTERNAL_c729113f_4_k_cu_44eedbc24cuda3std6ranges3__45__cpo3endE:
	.zero		1
	.type		_ZN34_INTERNAL_c729113f_4_k_cu_44eedbc26thrust24THRUST_300001_SM_1000_NS12placeholders2_5E,@object
	.size		_ZN34_INTERNAL_c729113f_4_k_cu_44eedbc26thrust24THRUST_300001_SM_1000_NS12placeholders2_5E,(_ZN34_INTERNAL_c729113f_4_k_cu_44eedbc24cuda3std3__45__cpo4rendE - _ZN34_INTERNAL_c729113f_4_k_cu_44eedbc26thrust24THRUST_300001_SM_1000_NS12placeholders2_5E)
_ZN34_INTERNAL_c729113f_4_k_cu_44eedbc26thrust24THRUST_300001_SM_1000_NS12placeholders2_5E:
	.zero		1
	.type		_ZN34_INTERNAL_c729113f_4_k_cu_44eedbc24cuda3std3__45__cpo4rendE,@object
	.size		_ZN34_INTERNAL_c729113f_4_k_cu_44eedbc24cuda3std3__45__cpo4rendE,(_ZN34_INTERNAL_c729113f_4_k_cu_44eedbc24cuda3std6ranges3__45__cpo9iter_swapE - _ZN34_INTERNAL_c729113f_4_k_cu_44eedbc24cuda3std3__45__cpo4rendE)
_ZN34_INTERNAL_c729113f_4_k_cu_44eedbc24cuda3std3__45__cpo4rendE:
	.zero		1
	.type		_ZN34_INTERNAL_c729113f_4_k_cu_44eedbc24cuda3std6ranges3__45__cpo9iter_swapE,@object
	.size		_ZN34_INTERNAL_c729113f_4_k_cu_44eedbc24cuda3std6ranges3__45__cpo9iter_swapE,(_ZN34_INTERNAL_c729113f_4_k_cu_44eedbc24cuda3std3__48unexpectE - _ZN34_INTERNAL_c729113f_4_k_cu_44eedbc24cuda3std6ranges3__45__cpo9iter_swapE)
_ZN34_INTERNAL_c729113f_4_k_cu_44eedbc24cuda3std6ranges3__45__cpo9iter_swapE:
	.zero		1
	.type		_ZN34_INTERNAL_c729113f_4_k_cu_44eedbc24cuda3std3__48unexpectE,@object
	.size		_ZN34_INTERNAL_c729113f_4_k_cu_44eedbc24cuda3std3__48unexpectE,(_ZN34_INTERNAL_c729113f_4_k_cu_44eedbc26thrust24THRUST_300001_SM_1000_NS8cuda_cub3parE - _ZN34_INTERNAL_c729113f_4_k_cu_44eedbc24cuda3std3__48unexpectE)
_ZN34_INTERNAL_c729113f_4_k_cu_44eedbc24cuda3std3__48unexpectE:
	.zero		1
	.type		_ZN34_INTERNAL_c729113f_4_k_cu_44eedbc26thrust24THRUST_300001_SM_1000_NS8cuda_cub3parE,@object
	.size		_ZN34_INTERNAL_c729113f_4_k_cu_44eedbc26thrust24THRUST_300001_SM_1000_NS8cuda_cub3parE,(.L_29 - _ZN34_INTERNAL_c729113f_4_k_cu_44eedbc26thrust24THRUST_300001_SM_1000_NS8cuda_cub3parE)
_ZN34_INTERNAL_c729113f_4_k_cu_44eedbc26thrust24THRUST_300001_SM_1000_NS8cuda_cub3parE:
	.zero		1
.L_29:


//--------------------- .nv.shared._Z24graph_orientation_kernelPjS_jj --------------------------
	.section	.nv.shared._Z24graph_orientation_kernelPjS_jj,"aw",@nobits
	.sectionflags	@""
	.align	4
.nv.shared._Z24graph_orientation_kernelPjS_jj:
	.zero		2560


//--------------------- .nv.shared._Z34induced_subgraph_extraction_kernelPiS_Pji --------------------------
	.section	.nv.shared._Z34induced_subgraph_extraction_kernelPiS_Pji,"aw",@nobits
	.sectionflags	@""
	.align	4
.nv.shared._Z34induced_subgraph_extraction_kernelPiS_Pji:
	.zero		5120


//--------------------- .nv.constant0._ZN3cub18CUB_300001_SM_10006detail11EmptyKernelIvEEvv --------------------------
	.section	.nv.constant0._ZN3cub18CUB_300001_SM_10006detail11EmptyKernelIvEEvv,"a",@progbits
	.sectionflags	@""
	.align	4
.nv.constant0._ZN3cub18CUB_300001_SM_10006detail11EmptyKernelIvEEvv:
	.zero		896


//--------------------- .nv.constant0._Z11test_kernelv --------------------------
	.section	.nv.constant0._Z11test_kernelv,"a",@progbits
	.sectionflags	@""
	.align	4
.nv.constant0._Z11test_kernelv:
	.zero		896


//--------------------- .nv.constant0._Z24graph_orientation_kernelPjS_jj --------------------------
	.section	.nv.constant0._Z24graph_orientation_kernelPjS_jj,"a",@progbits
	.sectionflags	@""
	.align	4
.nv.constant0._Z24graph_orientation_kernelPjS_jj:
	.zero		920


//--------------------- .nv.constant0._Z34induced_subgraph_extraction_kernelPiS_Pji --------------------------
	.section	.nv.constant0._Z34induced_subgraph_extraction_kernelPiS_Pji,"a",@progbits
	.sectionflags	@""
	.align	4
.nv.constant0._Z34induced_subgraph_extraction_kernelPiS_Pji:
	.zero		924


//--------------------- SYMBOLS --------------------------

	.type		.nv.reservedSmem.offset0,@object
	.size		.nv.reservedSmem.offset0,0x4
	.type		.nv.reservedSmem.cap,@object
	.size		.nv.reservedSmem.cap,0x4
	.type		vprintf,@function
